//
// Generated by NVIDIA NVVM Compiler
//
// Compiler Build ID: CL-36424714
// Cuda compilation tools, release 13.0, V13.0.88
// Based on NVVM 20.0.0
//

.version 9.0
.target sm_100
.address_size 64

	// .globl	_Z14cpasync_kernelPK6__halfPS_ii
.extern .func  (.param .b32 func_retval0) vprintf
(
	.param .b64 vprintf_param_0,
	.param .b64 vprintf_param_1
)
;
// _ZZ14cpasync_kernelPK6__halfPS_iiE11smem_buffer has been demoted
// _ZZ10tma_kernelPK6__halfPS_iiE4smem has been demoted
// _ZZ20tma_multicast_kernelPK6__halfPS_iiE4smem has been demoted
.global .align 1 .b8 $str[41] = {84, 104, 114, 101, 97, 100, 32, 37, 100, 32, 99, 111, 112, 121, 105, 110, 103, 32, 37, 100, 32, 99, 104, 117, 110, 107, 115, 32, 111, 102, 32, 49, 54, 66, 32, 101, 97, 99, 104, 10};

.visible .entry _Z14cpasync_kernelPK6__halfPS_ii(
	.param .u64 .ptr .align 1 _Z14cpasync_kernelPK6__halfPS_ii_param_0,
	.param .u64 .ptr .align 1 _Z14cpasync_kernelPK6__halfPS_ii_param_1,
	.param .u32 _Z14cpasync_kernelPK6__halfPS_ii_param_2,
	.param .u32 _Z14cpasync_kernelPK6__halfPS_ii_param_3
)
{
	.local .align 8 .b8 	__local_depot0[8];
	.reg .b64 	%SP;
	.reg .b64 	%SPL;
	.reg .pred 	%p<61>;
	.reg .b16 	%rs<9>;
	.reg .b32 	%r<111>;
	.reg .b64 	%rd<40>;
	// demoted variable
	.shared .align 2 .b8 _ZZ14cpasync_kernelPK6__halfPS_iiE11smem_buffer[32768];
	mov.u64 	%SPL, __local_depot0;
	cvta.local.u64 	%SP, %SPL;
	ld.param.u64 	%rd2, [_Z14cpasync_kernelPK6__halfPS_ii_param_0];
	ld.param.u64 	%rd3, [_Z14cpasync_kernelPK6__halfPS_ii_param_1];
	ld.param.u32 	%r35, [_Z14cpasync_kernelPK6__halfPS_ii_param_2];
	ld.param.u32 	%r37, [_Z14cpasync_kernelPK6__halfPS_ii_param_3];
	cvta.to.global.u64 	%rd1, %rd3;
	add.u64 	%rd4, %SP, 0;
	add.u64 	%rd5, %SPL, 0;
	mov.u32 	%r38, %ctaid.x;
	shl.b32 	%r1, %r38, 7;
	mov.u32 	%r39, %tid.x;
	mov.b32 	%r40, 8;
	st.local.v2.u32 	[%rd5], {%r39, %r40};
	mov.u64 	%rd6, $str;
	cvta.global.u64 	%rd7, %rd6;
	{ // callseq 0, 0
	.param .b64 param0;
	st.param.b64 	[param0], %rd7;
	.param .b64 param1;
	st.param.b64 	[param1], %rd4;
	.param .b32 retval0;
	call.uni (retval0), 
	vprintf, 
	(
	param0, 
	param1
	);
	ld.param.b32 	%r41, [retval0];
	} // callseq 0
	shl.b32 	%r43, %r39, 3;
	and.b32  	%r3, %r43, 120;
	shr.u32 	%r44, %r39, 4;
	or.b32  	%r4, %r44, %r1;
	setp.ge.s32 	%p1, %r4, %r35;
	add.s32 	%r5, %r3, 8;
	setp.gt.s32 	%p2, %r5, %r37;
	shl.b32 	%r45, %r39, 4;
	mov.u32 	%r46, _ZZ14cpasync_kernelPK6__halfPS_iiE11smem_buffer;
	add.s32 	%r6, %r46, %r45;
	or.pred  	%p3, %p1, %p2;
	@%p3 bra 	$L__BB0_2;
	mad.lo.s32 	%r48, %r4, %r37, %r3;
	mul.wide.s32 	%rd9, %r48, 2;
	add.s64 	%rd8, %rd2, %rd9;
	// begin inline asm
	cp.async.ca.shared.global [%r6], [%rd8], 16;

	// end inline asm
$L__BB0_2:
	setp.gt.s32 	%p4, %r5, %r37;
	add.s32 	%r50, %r39, 256;
	shr.u32 	%r51, %r50, 4;
	add.s32 	%r7, %r51, %r1;
	setp.ge.s32 	%p5, %r7, %r35;
	or.pred  	%p6, %p5, %p4;
	@%p6 bra 	$L__BB0_4;
	add.s32 	%r52, %r6, 4096;
	mad.lo.s32 	%r53, %r7, %r37, %r3;
	mul.wide.s32 	%rd11, %r53, 2;
	add.s64 	%rd10, %rd2, %rd11;
	// begin inline asm
	cp.async.ca.shared.global [%r52], [%rd10], 16;

	// end inline asm
$L__BB0_4:
	setp.gt.s32 	%p7, %r5, %r37;
	add.s32 	%r55, %r39, 512;
	shr.u32 	%r56, %r55, 4;
	add.s32 	%r8, %r56, %r1;
	setp.ge.s32 	%p8, %r8, %r35;
	or.pred  	%p9, %p8, %p7;
	@%p9 bra 	$L__BB0_6;
	add.s32 	%r57, %r6, 8192;
	mad.lo.s32 	%r58, %r8, %r37, %r3;
	mul.wide.s32 	%rd13, %r58, 2;
	add.s64 	%rd12, %rd2, %rd13;
	// begin inline asm
	cp.async.ca.shared.global [%r57], [%rd12], 16;

	// end inline asm
$L__BB0_6:
	setp.gt.s32 	%p10, %r5, %r37;
	add.s32 	%r60, %r39, 768;
	shr.u32 	%r61, %r60, 4;
	add.s32 	%r9, %r61, %r1;
	setp.ge.s32 	%p11, %r9, %r35;
	or.pred  	%p12, %p11, %p10;
	@%p12 bra 	$L__BB0_8;
	add.s32 	%r62, %r6, 12288;
	mad.lo.s32 	%r63, %r9, %r37, %r3;
	mul.wide.s32 	%rd15, %r63, 2;
	add.s64 	%rd14, %rd2, %rd15;
	// begin inline asm
	cp.async.ca.shared.global [%r62], [%rd14], 16;

	// end inline asm
$L__BB0_8:
	setp.gt.s32 	%p13, %r5, %r37;
	add.s32 	%r65, %r39, 1024;
	shr.u32 	%r66, %r65, 4;
	add.s32 	%r10, %r66, %r1;
	setp.ge.s32 	%p14, %r10, %r35;
	or.pred  	%p15, %p14, %p13;
	@%p15 bra 	$L__BB0_10;
	mad.lo.s32 	%r68, %r10, %r37, %r3;
	mul.wide.s32 	%rd17, %r68, 2;
	add.s64 	%rd16, %rd2, %rd17;
	add.s32 	%r67, %r6, 16384;
	// begin inline asm
	cp.async.ca.shared.global [%r67], [%rd16], 16;

	// end inline asm
$L__BB0_10:
	setp.gt.u32 	%p16, %r39, 767;
	@%p16 bra 	$L__BB0_13;
	setp.gt.s32 	%p17, %r5, %r37;
	add.s32 	%r70, %r39, 1280;
	shr.u32 	%r71, %r70, 4;
	add.s32 	%r11, %r71, %r1;
	setp.ge.s32 	%p18, %r11, %r35;
	or.pred  	%p19, %p18, %p17;
	@%p19 bra 	$L__BB0_13;
	mad.lo.s32 	%r73, %r11, %r37, %r3;
	mul.wide.s32 	%rd19, %r73, 2;
	add.s64 	%rd18, %rd2, %rd19;
	add.s32 	%r72, %r6, 20480;
	// begin inline asm
	cp.async.ca.shared.global [%r72], [%rd18], 16;

	// end inline asm
$L__BB0_13:
	setp.gt.u32 	%p20, %r39, 511;
	@%p20 bra 	$L__BB0_16;
	setp.gt.s32 	%p21, %r5, %r37;
	add.s32 	%r75, %r39, 1536;
	shr.u32 	%r76, %r75, 4;
	add.s32 	%r12, %r76, %r1;
	setp.ge.s32 	%p22, %r12, %r35;
	or.pred  	%p23, %p22, %p21;
	@%p23 bra 	$L__BB0_16;
	mad.lo.s32 	%r78, %r12, %r37, %r3;
	mul.wide.s32 	%rd21, %r78, 2;
	add.s64 	%rd20, %rd2, %rd21;
	add.s32 	%r77, %r6, 24576;
	// begin inline asm
	cp.async.ca.shared.global [%r77], [%rd20], 16;

	// end inline asm
$L__BB0_16:
	setp.gt.u32 	%p24, %r39, 255;
	@%p24 bra 	$L__BB0_19;
	setp.gt.s32 	%p25, %r5, %r37;
	add.s32 	%r80, %r39, 1792;
	shr.u32 	%r81, %r80, 4;
	add.s32 	%r13, %r81, %r1;
	setp.ge.s32 	%p26, %r13, %r35;
	or.pred  	%p27, %p26, %p25;
	@%p27 bra 	$L__BB0_19;
	mad.lo.s32 	%r83, %r13, %r37, %r3;
	mul.wide.s32 	%rd23, %r83, 2;
	add.s64 	%rd22, %rd2, %rd23;
	add.s32 	%r82, %r6, 28672;
	// begin inline asm
	cp.async.ca.shared.global [%r82], [%rd22], 16;

	// end inline asm
$L__BB0_19:
	// begin inline asm
	cp.async.commit_group;

	// end inline asm
	// begin inline asm
	cp.async.wait_group 0;

	// end inline asm
	bar.sync 	0;
	shl.b32 	%r14, %r39, 6;
	mov.b32 	%r110, 0;
$L__BB0_20:
	add.s32 	%r16, %r110, %r14;
	setp.gt.u32 	%p28, %r16, 16383;
	shl.b32 	%r85, %r16, 1;
	add.s32 	%r17, %r46, %r85;
	@%p28 bra 	$L__BB0_23;
	shr.u32 	%r87, %r16, 7;
	and.b32  	%r18, %r16, 120;
	add.s32 	%r19, %r87, %r1;
	setp.ge.s32 	%p29, %r19, %r35;
	setp.ge.s32 	%p30, %r18, %r37;
	or.pred  	%p31, %p30, %p29;
	@%p31 bra 	$L__BB0_23;
	mad.lo.s32 	%r88, %r19, %r37, %r18;
	mul.wide.s32 	%rd24, %r88, 2;
	add.s64 	%rd25, %rd1, %rd24;
	ld.shared.u16 	%rs1, [%r17];
	st.global.u16 	[%rd25], %rs1;
$L__BB0_23:
	setp.gt.u32 	%p32, %r16, 16382;
	@%p32 bra 	$L__BB0_26;
	add.s32 	%r89, %r16, 1;
	shr.u32 	%r90, %r89, 7;
	and.b32  	%r20, %r89, 121;
	add.s32 	%r21, %r90, %r1;
	setp.ge.s32 	%p33, %r21, %r35;
	setp.ge.s32 	%p34, %r20, %r37;
	or.pred  	%p35, %p34, %p33;
	@%p35 bra 	$L__BB0_26;
	mad.lo.s32 	%r91, %r21, %r37, %r20;
	mul.wide.s32 	%rd26, %r91, 2;
	add.s64 	%rd27, %rd1, %rd26;
	ld.shared.u16 	%rs2, [%r17+2];
	st.global.u16 	[%rd27], %rs2;
$L__BB0_26:
	setp.gt.u32 	%p36, %r16, 16381;
	@%p36 bra 	$L__BB0_29;
	add.s32 	%r92, %r16, 2;
	shr.u32 	%r93, %r92, 7;
	and.b32  	%r22, %r92, 122;
	add.s32 	%r23, %r93, %r1;
	setp.ge.s32 	%p37, %r23, %r35;
	setp.ge.s32 	%p38, %r22, %r37;
	or.pred  	%p39, %p38, %p37;
	@%p39 bra 	$L__BB0_29;
	mad.lo.s32 	%r94, %r23, %r37, %r22;
	mul.wide.s32 	%rd28, %r94, 2;
	add.s64 	%rd29, %rd1, %rd28;
	ld.shared.u16 	%rs3, [%r17+4];
	st.global.u16 	[%rd29], %rs3;
$L__BB0_29:
	setp.gt.u32 	%p40, %r16, 16380;
	@%p40 bra 	$L__BB0_32;
	add.s32 	%r95, %r16, 3;
	shr.u32 	%r96, %r95, 7;
	and.b32  	%r24, %r95, 123;
	add.s32 	%r25, %r96, %r1;
	setp.ge.s32 	%p41, %r25, %r35;
	setp.ge.s32 	%p42, %r24, %r37;
	or.pred  	%p43, %p42, %p41;
	@%p43 bra 	$L__BB0_32;
	mad.lo.s32 	%r97, %r25, %r37, %r24;
	mul.wide.s32 	%rd30, %r97, 2;
	add.s64 	%rd31, %rd1, %rd30;
	ld.shared.u16 	%rs4, [%r17+6];
	st.global.u16 	[%rd31], %rs4;
$L__BB0_32:
	setp.gt.u32 	%p44, %r16, 16379;
	@%p44 bra 	$L__BB0_35;
	add.s32 	%r98, %r16, 4;
	shr.u32 	%r99, %r98, 7;
	and.b32  	%r26, %r98, 124;
	add.s32 	%r27, %r99, %r1;
	setp.ge.s32 	%p45, %r27, %r35;
	setp.ge.s32 	%p46, %r26, %r37;
	or.pred  	%p47, %p46, %p45;
	@%p47 bra 	$L__BB0_35;
	mad.lo.s32 	%r100, %r27, %r37, %r26;
	mul.wide.s32 	%rd32, %r100, 2;
	add.s64 	%rd33, %rd1, %rd32;
	ld.shared.u16 	%rs5, [%r17+8];
	st.global.u16 	[%rd33], %rs5;
$L__BB0_35:
	setp.gt.u32 	%p48, %r16, 16378;
	@%p48 bra 	$L__BB0_38;
	add.s32 	%r101, %r16, 5;
	shr.u32 	%r102, %r101, 7;
	and.b32  	%r28, %r101, 125;
	add.s32 	%r29, %r102, %r1;
	setp.ge.s32 	%p49, %r29, %r35;
	setp.ge.s32 	%p50, %r28, %r37;
	or.pred  	%p51, %p50, %p49;
	@%p51 bra 	$L__BB0_38;
	mad.lo.s32 	%r103, %r29, %r37, %r28;
	mul.wide.s32 	%rd34, %r103, 2;
	add.s64 	%rd35, %rd1, %rd34;
	ld.shared.u16 	%rs6, [%r17+10];
	st.global.u16 	[%rd35], %rs6;
$L__BB0_38:
	setp.gt.u32 	%p52, %r16, 16377;
	@%p52 bra 	$L__BB0_41;
	add.s32 	%r104, %r16, 6;
	shr.u32 	%r105, %r104, 7;
	and.b32  	%r30, %r104, 126;
	add.s32 	%r31, %r105, %r1;
	setp.ge.s32 	%p53, %r31, %r35;
	setp.ge.s32 	%p54, %r30, %r37;
	or.pred  	%p55, %p54, %p53;
	@%p55 bra 	$L__BB0_41;
	mad.lo.s32 	%r106, %r31, %r37, %r30;
	mul.wide.s32 	%rd36, %r106, 2;
	add.s64 	%rd37, %rd1, %rd36;
	ld.shared.u16 	%rs7, [%r17+12];
	st.global.u16 	[%rd37], %rs7;
$L__BB0_41:
	setp.gt.u32 	%p56, %r16, 16376;
	@%p56 bra 	$L__BB0_44;
	add.s32 	%r107, %r16, 7;
	shr.u32 	%r108, %r107, 7;
	and.b32  	%r32, %r107, 127;
	add.s32 	%r33, %r108, %r1;
	setp.ge.s32 	%p57, %r33, %r35;
	setp.ge.s32 	%p58, %r32, %r37;
	or.pred  	%p59, %p58, %p57;
	@%p59 bra 	$L__BB0_44;
	mad.lo.s32 	%r109, %r33, %r37, %r32;
	mul.wide.s32 	%rd38, %r109, 2;
	add.s64 	%rd39, %rd1, %rd38;
	ld.shared.u16 	%rs8, [%r17+14];
	st.global.u16 	[%rd39], %rs8;
$L__BB0_44:
	add.s32 	%r110, %r110, 8;
	setp.ne.s32 	%p60, %r110, 64;
	@%p60 bra 	$L__BB0_20;
	ret;

}
	// .globl	_Z10tma_kernelPK6__halfPS_ii
.visible .entry _Z10tma_kernelPK6__halfPS_ii(
	.param .u64 .ptr .align 1 _Z10tma_kernelPK6__halfPS_ii_param_0,
	.param .u64 .ptr .align 1 _Z10tma_kernelPK6__halfPS_ii_param_1,
	.param .u32 _Z10tma_kernelPK6__halfPS_ii_param_2,
	.param .u32 _Z10tma_kernelPK6__halfPS_ii_param_3
)
{
	.reg .pred 	%p<57>;
	.reg .b16 	%rs<17>;
	.reg .b32 	%r<158>;
	.reg .b64 	%rd<37>;
	// demoted variable
	.shared .align 2 .b8 _ZZ10tma_kernelPK6__halfPS_iiE4smem[32768];
	ld.param.u64 	%rd3, [_Z10tma_kernelPK6__halfPS_ii_param_0];
	ld.param.u64 	%rd4, [_Z10tma_kernelPK6__halfPS_ii_param_1];
	ld.param.u32 	%r94, [_Z10tma_kernelPK6__halfPS_ii_param_2];
	ld.param.u32 	%r95, [_Z10tma_kernelPK6__halfPS_ii_param_3];
	cvta.to.global.u64 	%rd1, %rd3;
	cvta.to.global.u64 	%rd2, %rd4;
	mov.u32 	%r97, %ctaid.x;
	shl.b32 	%r98, %r97, 7;
	mov.u32 	%r156, %tid.x;
	and.b32  	%r2, %r156, 127;
	add.s32 	%r99, %r156, 256;
	shr.u32 	%r100, %r99, 7;
	or.b32  	%r154, %r100, %r98;
	mad.lo.s32 	%r155, %r95, %r154, %r2;
	add.s32 	%r101, %r156, 512;
	shr.u32 	%r102, %r101, 7;
	or.b32  	%r152, %r102, %r98;
	mad.lo.s32 	%r153, %r95, %r152, %r2;
	add.s32 	%r103, %r156, 768;
	shr.u32 	%r104, %r103, 7;
	or.b32  	%r150, %r104, %r98;
	mad.lo.s32 	%r151, %r95, %r150, %r2;
	or.b32  	%r105, %r156, 1024;
	shr.u32 	%r106, %r105, 7;
	or.b32  	%r148, %r106, %r98;
	mad.lo.s32 	%r149, %r95, %r148, %r2;
	add.s32 	%r107, %r156, 1280;
	shr.u32 	%r108, %r107, 7;
	or.b32  	%r146, %r108, %r98;
	mad.lo.s32 	%r147, %r95, %r146, %r2;
	add.s32 	%r109, %r156, 1536;
	shr.u32 	%r110, %r109, 7;
	or.b32  	%r144, %r110, %r98;
	mad.lo.s32 	%r145, %r95, %r144, %r2;
	add.s32 	%r111, %r156, 1792;
	shr.u32 	%r112, %r111, 7;
	or.b32  	%r142, %r112, %r98;
	mad.lo.s32 	%r143, %r95, %r142, %r2;
	shr.u32 	%r113, %r156, 7;
	or.b32  	%r140, %r113, %r98;
	mad.lo.s32 	%r141, %r95, %r140, %r2;
	mov.b32 	%r139, 2048;
	mov.u32 	%r122, %r140;
	mov.u32 	%r123, %r141;
	mov.u32 	%r124, %r142;
	mov.u32 	%r125, %r143;
	mov.u32 	%r126, %r144;
	mov.u32 	%r127, %r145;
	mov.u32 	%r128, %r146;
	mov.u32 	%r129, %r147;
	mov.u32 	%r130, %r148;
	mov.u32 	%r131, %r149;
	mov.u32 	%r132, %r150;
	mov.u32 	%r133, %r151;
	mov.u32 	%r134, %r152;
	mov.u32 	%r135, %r153;
	mov.u32 	%r136, %r154;
	mov.u32 	%r137, %r155;
	mov.u32 	%r138, %r156;
$L__BB1_1:
	setp.ge.s32 	%p1, %r2, %r95;
	setp.ge.s32 	%p2, %r122, %r94;
	shl.b32 	%r114, %r156, 1;
	mov.u32 	%r115, _ZZ10tma_kernelPK6__halfPS_iiE4smem;
	add.s32 	%r116, %r115, %r114;
	add.s32 	%r37, %r116, %r139;
	or.pred  	%p3, %p1, %p2;
	@%p3 bra 	$L__BB1_3;
	mul.wide.s32 	%rd5, %r123, 2;
	add.s64 	%rd6, %rd1, %rd5;
	ld.global.nc.u16 	%rs1, [%rd6];
	st.shared.u16 	[%r37+-2048], %rs1;
$L__BB1_3:
	setp.ge.s32 	%p5, %r136, %r94;
	or.pred  	%p6, %p1, %p5;
	@%p6 bra 	$L__BB1_5;
	mul.wide.s32 	%rd7, %r137, 2;
	add.s64 	%rd8, %rd1, %rd7;
	ld.global.nc.u16 	%rs2, [%rd8];
	st.shared.u16 	[%r37+-1536], %rs2;
$L__BB1_5:
	setp.ge.s32 	%p8, %r134, %r94;
	or.pred  	%p9, %p1, %p8;
	@%p9 bra 	$L__BB1_7;
	mul.wide.s32 	%rd9, %r135, 2;
	add.s64 	%rd10, %rd1, %rd9;
	ld.global.nc.u16 	%rs3, [%rd10];
	st.shared.u16 	[%r37+-1024], %rs3;
$L__BB1_7:
	setp.ge.s32 	%p11, %r132, %r94;
	or.pred  	%p12, %p1, %p11;
	@%p12 bra 	$L__BB1_9;
	mul.wide.s32 	%rd11, %r133, 2;
	add.s64 	%rd12, %rd1, %rd11;
	ld.global.nc.u16 	%rs4, [%rd12];
	st.shared.u16 	[%r37+-512], %rs4;
$L__BB1_9:
	setp.ge.s32 	%p14, %r130, %r94;
	or.pred  	%p15, %p1, %p14;
	@%p15 bra 	$L__BB1_11;
	mul.wide.s32 	%rd13, %r131, 2;
	add.s64 	%rd14, %rd1, %rd13;
	ld.global.nc.u16 	%rs5, [%rd14];
	st.shared.u16 	[%r37], %rs5;
$L__BB1_11:
	setp.gt.u32 	%p16, %r138, 15103;
	@%p16 bra 	$L__BB1_14;
	setp.ge.s32 	%p18, %r128, %r94;
	or.pred  	%p19, %p1, %p18;
	@%p19 bra 	$L__BB1_14;
	mul.wide.s32 	%rd15, %r129, 2;
	add.s64 	%rd16, %rd1, %rd15;
	ld.global.nc.u16 	%rs6, [%rd16];
	st.shared.u16 	[%r37+512], %rs6;
$L__BB1_14:
	setp.gt.u32 	%p20, %r138, 14847;
	@%p20 bra 	$L__BB1_17;
	setp.ge.s32 	%p22, %r126, %r94;
	or.pred  	%p23, %p1, %p22;
	@%p23 bra 	$L__BB1_17;
	mul.wide.s32 	%rd17, %r127, 2;
	add.s64 	%rd18, %rd1, %rd17;
	ld.global.nc.u16 	%rs7, [%rd18];
	st.shared.u16 	[%r37+1024], %rs7;
$L__BB1_17:
	setp.gt.u32 	%p24, %r138, 14591;
	@%p24 bra 	$L__BB1_20;
	setp.ge.s32 	%p26, %r124, %r94;
	or.pred  	%p27, %p1, %p26;
	@%p27 bra 	$L__BB1_20;
	mul.wide.s32 	%rd19, %r125, 2;
	add.s64 	%rd20, %rd1, %rd19;
	ld.global.nc.u16 	%rs8, [%rd20];
	st.shared.u16 	[%r37+1536], %rs8;
$L__BB1_20:
	add.s32 	%r139, %r139, 4096;
	add.s32 	%r138, %r138, 2048;
	shl.b32 	%r40, %r95, 4;
	add.s32 	%r137, %r137, %r40;
	add.s32 	%r136, %r136, 16;
	add.s32 	%r135, %r135, %r40;
	add.s32 	%r134, %r134, 16;
	add.s32 	%r133, %r133, %r40;
	add.s32 	%r132, %r132, 16;
	add.s32 	%r131, %r131, %r40;
	add.s32 	%r130, %r130, 16;
	add.s32 	%r129, %r129, %r40;
	add.s32 	%r128, %r128, 16;
	add.s32 	%r127, %r127, %r40;
	add.s32 	%r126, %r126, 16;
	add.s32 	%r125, %r125, %r40;
	add.s32 	%r124, %r124, 16;
	add.s32 	%r123, %r123, %r40;
	add.s32 	%r122, %r122, 16;
	setp.ne.s32 	%p28, %r139, 34816;
	@%p28 bra 	$L__BB1_1;
	bar.sync 	0;
	mov.b32 	%r157, 2048;
$L__BB1_22:
	setp.ge.s32 	%p29, %r2, %r95;
	setp.ge.s32 	%p30, %r140, %r94;
	mov.u32 	%r118, %tid.x;
	shl.b32 	%r119, %r118, 1;
	mov.u32 	%r120, _ZZ10tma_kernelPK6__halfPS_iiE4smem;
	add.s32 	%r121, %r120, %r119;
	add.s32 	%r75, %r121, %r157;
	or.pred  	%p31, %p29, %p30;
	@%p31 bra 	$L__BB1_24;
	mul.wide.s32 	%rd21, %r141, 2;
	add.s64 	%rd22, %rd2, %rd21;
	ld.shared.u16 	%rs9, [%r75+-2048];
	st.global.u16 	[%rd22], %rs9;
$L__BB1_24:
	setp.ge.s32 	%p32, %r2, %r95;
	setp.ge.s32 	%p33, %r154, %r94;
	or.pred  	%p34, %p32, %p33;
	@%p34 bra 	$L__BB1_26;
	mul.wide.s32 	%rd23, %r155, 2;
	add.s64 	%rd24, %rd2, %rd23;
	ld.shared.u16 	%rs10, [%r75+-1536];
	st.global.u16 	[%rd24], %rs10;
$L__BB1_26:
	setp.ge.s32 	%p35, %r2, %r95;
	setp.ge.s32 	%p36, %r152, %r94;
	or.pred  	%p37, %p35, %p36;
	@%p37 bra 	$L__BB1_28;
	mul.wide.s32 	%rd25, %r153, 2;
	add.s64 	%rd26, %rd2, %rd25;
	ld.shared.u16 	%rs11, [%r75+-1024];
	st.global.u16 	[%rd26], %rs11;
$L__BB1_28:
	setp.ge.s32 	%p38, %r2, %r95;
	setp.ge.s32 	%p39, %r150, %r94;
	or.pred  	%p40, %p38, %p39;
	@%p40 bra 	$L__BB1_30;
	mul.wide.s32 	%rd27, %r151, 2;
	add.s64 	%rd28, %rd2, %rd27;
	ld.shared.u16 	%rs12, [%r75+-512];
	st.global.u16 	[%rd28], %rs12;
$L__BB1_30:
	setp.ge.s32 	%p41, %r2, %r95;
	setp.ge.s32 	%p42, %r148, %r94;
	or.pred  	%p43, %p41, %p42;
	@%p43 bra 	$L__BB1_32;
	mul.wide.s32 	%rd29, %r149, 2;
	add.s64 	%rd30, %rd2, %rd29;
	ld.shared.u16 	%rs13, [%r75];
	st.global.u16 	[%rd30], %rs13;
$L__BB1_32:
	setp.gt.u32 	%p44, %r156, 15103;
	@%p44 bra 	$L__BB1_35;
	setp.ge.s32 	%p45, %r2, %r95;
	setp.ge.s32 	%p46, %r146, %r94;
	or.pred  	%p47, %p45, %p46;
	@%p47 bra 	$L__BB1_35;
	mul.wide.s32 	%rd31, %r147, 2;
	add.s64 	%rd32, %rd2, %rd31;
	ld.shared.u16 	%rs14, [%r75+512];
	st.global.u16 	[%rd32], %rs14;
$L__BB1_35:
	setp.gt.u32 	%p48, %r156, 14847;
	@%p48 bra 	$L__BB1_38;
	setp.ge.s32 	%p49, %r2, %r95;
	setp.ge.s32 	%p50, %r144, %r94;
	or.pred  	%p51, %p49, %p50;
	@%p51 bra 	$L__BB1_38;
	mul.wide.s32 	%rd33, %r145, 2;
	add.s64 	%rd34, %rd2, %rd33;
	ld.shared.u16 	%rs15, [%r75+1024];
	st.global.u16 	[%rd34], %rs15;
$L__BB1_38:
	setp.gt.u32 	%p52, %r156, 14591;
	@%p52 bra 	$L__BB1_41;
	setp.ge.s32 	%p53, %r2, %r95;
	setp.ge.s32 	%p54, %r142, %r94;
	or.pred  	%p55, %p53, %p54;
	@%p55 bra 	$L__BB1_41;
	mul.wide.s32 	%rd35, %r143, 2;
	add.s64 	%rd36, %rd2, %rd35;
	ld.shared.u16 	%rs16, [%r75+1536];
	st.global.u16 	[%rd36], %rs16;
$L__BB1_41:
	add.s32 	%r157, %r157, 4096;
	add.s32 	%r156, %r156, 2048;
	add.s32 	%r155, %r155, %r40;
	add.s32 	%r154, %r154, 16;
	add.s32 	%r153, %r153, %r40;
	add.s32 	%r152, %r152, 16;
	add.s32 	%r151, %r151, %r40;
	add.s32 	%r150, %r150, 16;
	add.s32 	%r149, %r149, %r40;
	add.s32 	%r148, %r148, 16;
	add.s32 	%r147, %r147, %r40;
	add.s32 	%r146, %r146, 16;
	add.s32 	%r145, %r145, %r40;
	add.s32 	%r144, %r144, 16;
	add.s32 	%r143, %r143, %r40;
	add.s32 	%r142, %r142, 16;
	add.s32 	%r141, %r141, %r40;
	add.s32 	%r140, %r140, 16;
	setp.ne.s32 	%p56, %r157, 34816;
	@%p56 bra 	$L__BB1_22;
	ret;

}
	// .globl	_Z20tma_multicast_kernelPK6__halfPS_ii
.visible .entry _Z20tma_multicast_kernelPK6__halfPS_ii(
	.param .u64 .ptr .align 1 _Z20tma_multicast_kernelPK6__halfPS_ii_param_0,
	.param .u64 .ptr .align 1 _Z20tma_multicast_kernelPK6__halfPS_ii_param_1,
	.param .u32 _Z20tma_multicast_kernelPK6__halfPS_ii_param_2,
	.param .u32 _Z20tma_multicast_kernelPK6__halfPS_ii_param_3
)
.explicitcluster
.reqnctapercluster 2, 2, 1
{
	.reg .pred 	%p<57>;
	.reg .b16 	%rs<17>;
	.reg .b32 	%r<161>;
	.reg .b64 	%rd<37>;
	// demoted variable
	.shared .align 2 .b8 _ZZ20tma_multicast_kernelPK6__halfPS_iiE4smem[32768];
	ld.param.u64 	%rd3, [_Z20tma_multicast_kernelPK6__halfPS_ii_param_0];
	ld.param.u64 	%rd4, [_Z20tma_multicast_kernelPK6__halfPS_ii_param_1];
	ld.param.u32 	%r94, [_Z20tma_multicast_kernelPK6__halfPS_ii_param_2];
	ld.param.u32 	%r95, [_Z20tma_multicast_kernelPK6__halfPS_ii_param_3];
	cvta.to.global.u64 	%rd1, %rd3;
	cvta.to.global.u64 	%rd2, %rd4;
	mov.u32 	%r159, %tid.x;
	mov.u32 	%r97, %ctaid.y;
	mov.u32 	%r98, %nctaid.x;
	mov.u32 	%r99, %ctaid.x;
	mad.lo.s32 	%r100, %r97, %r98, %r99;
	shl.b32 	%r101, %r100, 7;
	and.b32  	%r2, %r159, 127;
	add.s32 	%r102, %r159, 256;
	shr.u32 	%r103, %r102, 7;
	or.b32  	%r157, %r103, %r101;
	mad.lo.s32 	%r158, %r95, %r157, %r2;
	add.s32 	%r104, %r159, 512;
	shr.u32 	%r105, %r104, 7;
	or.b32  	%r155, %r105, %r101;
	mad.lo.s32 	%r156, %r95, %r155, %r2;
	add.s32 	%r106, %r159, 768;
	shr.u32 	%r107, %r106, 7;
	or.b32  	%r153, %r107, %r101;
	mad.lo.s32 	%r154, %r95, %r153, %r2;
	or.b32  	%r108, %r159, 1024;
	shr.u32 	%r109, %r108, 7;
	or.b32  	%r151, %r109, %r101;
	mad.lo.s32 	%r152, %r95, %r151, %r2;
	add.s32 	%r110, %r159, 1280;
	shr.u32 	%r111, %r110, 7;
	or.b32  	%r149, %r111, %r101;
	mad.lo.s32 	%r150, %r95, %r149, %r2;
	add.s32 	%r112, %r159, 1536;
	shr.u32 	%r113, %r112, 7;
	or.b32  	%r147, %r113, %r101;
	mad.lo.s32 	%r148, %r95, %r147, %r2;
	add.s32 	%r114, %r159, 1792;
	shr.u32 	%r115, %r114, 7;
	or.b32  	%r145, %r115, %r101;
	mad.lo.s32 	%r146, %r95, %r145, %r2;
	shr.u32 	%r116, %r159, 7;
	or.b32  	%r143, %r116, %r101;
	mad.lo.s32 	%r144, %r95, %r143, %r2;
	mov.b32 	%r142, 2048;
	mov.u32 	%r125, %r143;
	mov.u32 	%r126, %r144;
	mov.u32 	%r127, %r145;
	mov.u32 	%r128, %r146;
	mov.u32 	%r129, %r147;
	mov.u32 	%r130, %r148;
	mov.u32 	%r131, %r149;
	mov.u32 	%r132, %r150;
	mov.u32 	%r133, %r151;
	mov.u32 	%r134, %r152;
	mov.u32 	%r135, %r153;
	mov.u32 	%r136, %r154;
	mov.u32 	%r137, %r155;
	mov.u32 	%r138, %r156;
	mov.u32 	%r139, %r157;
	mov.u32 	%r140, %r158;
	mov.u32 	%r141, %r159;
$L__BB2_1:
	setp.ge.s32 	%p1, %r2, %r95;
	setp.ge.s32 	%p2, %r125, %r94;
	shl.b32 	%r117, %r159, 1;
	mov.u32 	%r118, _ZZ20tma_multicast_kernelPK6__halfPS_iiE4smem;
	add.s32 	%r119, %r118, %r117;
	add.s32 	%r37, %r119, %r142;
	or.pred  	%p3, %p1, %p2;
	@%p3 bra 	$L__BB2_3;
	mul.wide.s32 	%rd5, %r126, 2;
	add.s64 	%rd6, %rd1, %rd5;
	ld.global.nc.u16 	%rs1, [%rd6];
	st.shared.u16 	[%r37+-2048], %rs1;
$L__BB2_3:
	setp.ge.s32 	%p5, %r139, %r94;
	or.pred  	%p6, %p1, %p5;
	@%p6 bra 	$L__BB2_5;
	mul.wide.s32 	%rd7, %r140, 2;
	add.s64 	%rd8, %rd1, %rd7;
	ld.global.nc.u16 	%rs2, [%rd8];
	st.shared.u16 	[%r37+-1536], %rs2;
$L__BB2_5:
	setp.ge.s32 	%p8, %r137, %r94;
	or.pred  	%p9, %p1, %p8;
	@%p9 bra 	$L__BB2_7;
	mul.wide.s32 	%rd9, %r138, 2;
	add.s64 	%rd10, %rd1, %rd9;
	ld.global.nc.u16 	%rs3, [%rd10];
	st.shared.u16 	[%r37+-1024], %rs3;
$L__BB2_7:
	setp.ge.s32 	%p11, %r135, %r94;
	or.pred  	%p12, %p1, %p11;
	@%p12 bra 	$L__BB2_9;
	mul.wide.s32 	%rd11, %r136, 2;
	add.s64 	%rd12, %rd1, %rd11;
	ld.global.nc.u16 	%rs4, [%rd12];
	st.shared.u16 	[%r37+-512], %rs4;
$L__BB2_9:
	setp.ge.s32 	%p14, %r133, %r94;
	or.pred  	%p15, %p1, %p14;
	@%p15 bra 	$L__BB2_11;
	mul.wide.s32 	%rd13, %r134, 2;
	add.s64 	%rd14, %rd1, %rd13;
	ld.global.nc.u16 	%rs5, [%rd14];
	st.shared.u16 	[%r37], %rs5;
$L__BB2_11:
	setp.gt.u32 	%p16, %r141, 15103;
	@%p16 bra 	$L__BB2_14;
	setp.ge.s32 	%p18, %r131, %r94;
	or.pred  	%p19, %p1, %p18;
	@%p19 bra 	$L__BB2_14;
	mul.wide.s32 	%rd15, %r132, 2;
	add.s64 	%rd16, %rd1, %rd15;
	ld.global.nc.u16 	%rs6, [%rd16];
	st.shared.u16 	[%r37+512], %rs6;
$L__BB2_14:
	setp.gt.u32 	%p20, %r141, 14847;
	@%p20 bra 	$L__BB2_17;
	setp.ge.s32 	%p22, %r129, %r94;
	or.pred  	%p23, %p1, %p22;
	@%p23 bra 	$L__BB2_17;
	mul.wide.s32 	%rd17, %r130, 2;
	add.s64 	%rd18, %rd1, %rd17;
	ld.global.nc.u16 	%rs7, [%rd18];
	st.shared.u16 	[%r37+1024], %rs7;
$L__BB2_17:
	setp.gt.u32 	%p24, %r141, 14591;
	@%p24 bra 	$L__BB2_20;
	setp.ge.s32 	%p26, %r127, %r94;
	or.pred  	%p27, %p1, %p26;
	@%p27 bra 	$L__BB2_20;
	mul.wide.s32 	%rd19, %r128, 2;
	add.s64 	%rd20, %rd1, %rd19;
	ld.global.nc.u16 	%rs8, [%rd20];
	st.shared.u16 	[%r37+1536], %rs8;
$L__BB2_20:
	add.s32 	%r142, %r142, 4096;
	add.s32 	%r141, %r141, 2048;
	shl.b32 	%r40, %r95, 4;
	add.s32 	%r140, %r140, %r40;
	add.s32 	%r139, %r139, 16;
	add.s32 	%r138, %r138, %r40;
	add.s32 	%r137, %r137, 16;
	add.s32 	%r136, %r136, %r40;
	add.s32 	%r135, %r135, 16;
	add.s32 	%r134, %r134, %r40;
	add.s32 	%r133, %r133, 16;
	add.s32 	%r132, %r132, %r40;
	add.s32 	%r131, %r131, 16;
	add.s32 	%r130, %r130, %r40;
	add.s32 	%r129, %r129, 16;
	add.s32 	%r128, %r128, %r40;
	add.s32 	%r127, %r127, 16;
	add.s32 	%r126, %r126, %r40;
	add.s32 	%r125, %r125, 16;
	setp.ne.s32 	%p28, %r142, 34816;
	@%p28 bra 	$L__BB2_1;
	bar.sync 	0;
	mov.b32 	%r160, 2048;
$L__BB2_22:
	setp.ge.s32 	%p29, %r2, %r95;
	setp.ge.s32 	%p30, %r143, %r94;
	mov.u32 	%r121, %tid.x;
	shl.b32 	%r122, %r121, 1;
	mov.u32 	%r123, _ZZ20tma_multicast_kernelPK6__halfPS_iiE4smem;
	add.s32 	%r124, %r123, %r122;
	add.s32 	%r75, %r124, %r160;
	or.pred  	%p31, %p29, %p30;
	@%p31 bra 	$L__BB2_24;
	mul.wide.s32 	%rd21, %r144, 2;
	add.s64 	%rd22, %rd2, %rd21;
	ld.shared.u16 	%rs9, [%r75+-2048];
	st.global.u16 	[%rd22], %rs9;
$L__BB2_24:
	setp.ge.s32 	%p32, %r2, %r95;
	setp.ge.s32 	%p33, %r157, %r94;
	or.pred  	%p34, %p32, %p33;
	@%p34 bra 	$L__BB2_26;
	mul.wide.s32 	%rd23, %r158, 2;
	add.s64 	%rd24, %rd2, %rd23;
	ld.shared.u16 	%rs10, [%r75+-1536];
	st.global.u16 	[%rd24], %rs10;
$L__BB2_26:
	setp.ge.s32 	%p35, %r2, %r95;
	setp.ge.s32 	%p36, %r155, %r94;
	or.pred  	%p37, %p35, %p36;
	@%p37 bra 	$L__BB2_28;
	mul.wide.s32 	%rd25, %r156, 2;
	add.s64 	%rd26, %rd2, %rd25;
	ld.shared.u16 	%rs11, [%r75+-1024];
	st.global.u16 	[%rd26], %rs11;
$L__BB2_28:
	setp.ge.s32 	%p38, %r2, %r95;
	setp.ge.s32 	%p39, %r153, %r94;
	or.pred  	%p40, %p38, %p39;
	@%p40 bra 	$L__BB2_30;
	mul.wide.s32 	%rd27, %r154, 2;
	add.s64 	%rd28, %rd2, %rd27;
	ld.shared.u16 	%rs12, [%r75+-512];
	st.global.u16 	[%rd28], %rs12;
$L__BB2_30:
	setp.ge.s32 	%p41, %r2, %r95;
	setp.ge.s32 	%p42, %r151, %r94;
	or.pred  	%p43, %p41, %p42;
	@%p43 bra 	$L__BB2_32;
	mul.wide.s32 	%rd29, %r152, 2;
	add.s64 	%rd30, %rd2, %rd29;
	ld.shared.u16 	%rs13, [%r75];
	st.global.u16 	[%rd30], %rs13;
$L__BB2_32:
	setp.gt.u32 	%p44, %r159, 15103;
	@%p44 bra 	$L__BB2_35;
	setp.ge.s32 	%p45, %r2, %r95;
	setp.ge.s32 	%p46, %r149, %r94;
	or.pred  	%p47, %p45, %p46;
	@%p47 bra 	$L__BB2_35;
	mul.wide.s32 	%rd31, %r150, 2;
	add.s64 	%rd32, %rd2, %rd31;
	ld.shared.u16 	%rs14, [%r75+512];
	st.global.u16 	[%rd32], %rs14;
$L__BB2_35:
	setp.gt.u32 	%p48, %r159, 14847;
	@%p48 bra 	$L__BB2_38;
	setp.ge.s32 	%p49, %r2, %r95;
	setp.ge.s32 	%p50, %r147, %r94;
	or.pred  	%p51, %p49, %p50;
	@%p51 bra 	$L__BB2_38;
	mul.wide.s32 	%rd33, %r148, 2;
	add.s64 	%rd34, %rd2, %rd33;
	ld.shared.u16 	%rs15, [%r75+1024];
	st.global.u16 	[%rd34], %rs15;
$L__BB2_38:
	setp.gt.u32 	%p52, %r159, 14591;
	@%p52 bra 	$L__BB2_41;
	setp.ge.s32 	%p53, %r2, %r95;
	setp.ge.s32 	%p54, %r145, %r94;
	or.pred  	%p55, %p53, %p54;
	@%p55 bra 	$L__BB2_41;
	mul.wide.s32 	%rd35, %r146, 2;
	add.s64 	%rd36, %rd2, %rd35;
	ld.shared.u16 	%rs16, [%r75+1536];
	st.global.u16 	[%rd36], %rs16;
$L__BB2_41:
	add.s32 	%r160, %r160, 4096;
	add.s32 	%r159, %r159, 2048;
	add.s32 	%r158, %r158, %r40;
	add.s32 	%r157, %r157, 16;
	add.s32 	%r156, %r156, %r40;
	add.s32 	%r155, %r155, 16;
	add.s32 	%r154, %r154, %r40;
	add.s32 	%r153, %r153, 16;
	add.s32 	%r152, %r152, %r40;
	add.s32 	%r151, %r151, 16;
	add.s32 	%r150, %r150, %r40;
	add.s32 	%r149, %r149, 16;
	add.s32 	%r148, %r148, %r40;
	add.s32 	%r147, %r147, 16;
	add.s32 	%r146, %r146, %r40;
	add.s32 	%r145, %r145, 16;
	add.s32 	%r144, %r144, %r40;
	add.s32 	%r143, %r143, 16;
	setp.ne.s32 	%p56, %r160, 34816;
	@%p56 bra 	$L__BB2_22;
	ret;

}


// ===== COMPILED SASS (sm_100) =====

	.target	sm_100

	.elftype	@"ET_EXEC"


//--------------------- .note.nv.tkinfo           --------------------------
	.section	.note.nv.tkinfo,"",@"SHT_NOTE"
	.sectionflags	@"SHF_NOTE_NV_TKINFO"
	.tkinfo
        /*0018*/ 	.word	0x00000002
        /*0030*/ 	.string	""
        /*0030*/ 	.string	"ptxas"
        /*0030*/ 	.string	"Cuda compilation tools, release 13.0, V13.0.88"
        /*0030*/ 	.string	"Build cuda_13.0.r13.0/compiler.36424714_0"
        /*0030*/ 	.string	"-arch sm_100 -m 64 "



//--------------------- .note.nv.cuinfo           --------------------------
	.section	.note.nv.cuinfo,"",@"SHT_NOTE"
	.sectionflags	@"SHF_NOTE_NV_CUINFO"
        /*0018*/ 	.short	0x0002
        /*001a*/ 	.short	0x0064
        /*001c*/ 	.short	0x0082
	.zero		2


//--------------------- .nv.info                  --------------------------
	.section	.nv.info,"",@"SHT_CUDA_INFO"
	.align	4


	//----- nvinfo : EIATTR_REGCOUNT
	.align		4
        /*0000*/ 	.byte	0x04, 0x2f
        /*0002*/ 	.short	(.L_2 - .L_1)
	.align		4
.L_1:
        /*0004*/ 	.word	index@(_Z14cpasync_kernelPK6__halfPS_ii)
        /*0008*/ 	.word	0x0000001c


	//----- nvinfo : EIATTR_FRAME_SIZE
	.align		4
.L_2:
        /*000c*/ 	.byte	0x04, 0x11
        /*000e*/ 	.short	(.L_4 - .L_3)
	.align		4
.L_3:
        /*0010*/ 	.word	index@(_Z14cpasync_kernelPK6__halfPS_ii)
        /*0014*/ 	.word	0x00000008


	//----- nvinfo : EIATTR_REGCOUNT
	.align		4
.L_4:
        /*0018*/ 	.byte	0x04, 0x2f
        /*001a*/ 	.short	(.L_6 - .L_5)
	.align		4
.L_5:
        /*001c*/ 	.word	index@(_Z10tma_kernelPK6__halfPS_ii)
        /*0020*/ 	.word	0x00000030


	//----- nvinfo : EIATTR_FRAME_SIZE
	.align		4
.L_6:
        /*0024*/ 	.byte	0x04, 0x11
        /*0026*/ 	.short	(.L_8 - .L_7)
	.align		4
.L_7:
        /*0028*/ 	.word	index@(_Z10tma_kernelPK6__halfPS_ii)
        /*002c*/ 	.word	0x00000000


	//----- nvinfo : EIATTR_REGCOUNT
	.align		4
.L_8:
        /*0030*/ 	.byte	0x04, 0x2f
        /*0032*/ 	.short	(.L_10 - .L_9)
	.align		4
.L_9:
        /*0034*/ 	.word	index@(_Z20tma_multicast_kernelPK6__halfPS_ii)
        /*0038*/ 	.word	0x00000030


	//----- nvinfo : EIATTR_FRAME_SIZE
	.align		4
.L_10:
        /*003c*/ 	.byte	0x04, 0x11
        /*003e*/ 	.short	(.L_12 - .L_11)
	.align		4
.L_11:
        /*0040*/ 	.word	index@(_Z20tma_multicast_kernelPK6__halfPS_ii)
        /*0044*/ 	.word	0x00000000


	//----- nvinfo : EIATTR_MIN_STACK_SIZE
	.align		4
.L_12:
        /*0048*/ 	.byte	0x04, 0x12
        /*004a*/ 	.short	(.L_14 - .L_13)
	.align		4
.L_13:
        /*004c*/ 	.word	index@(_Z20tma_multicast_kernelPK6__halfPS_ii)
        /*0050*/ 	.word	0x00000000


	//----- nvinfo : EIATTR_MIN_STACK_SIZE
	.align		4
.L_14:
        /*0054*/ 	.byte	0x04, 0x12
        /*0056*/ 	.short	(.L_16 - .L_15)
	.align		4
.L_15:
        /*0058*/ 	.word	index@(_Z10tma_kernelPK6__halfPS_ii)
        /*005c*/ 	.word	0x00000000


	//----- nvinfo : EIATTR_MIN_STACK_SIZE
	.align		4
.L_16:
        /*0060*/ 	.byte	0x04, 0x12
        /*0062*/ 	.short	(.L_18 - .L_17)
	.align		4
.L_17:
        /*0064*/ 	.word	index@(_Z14cpasync_kernelPK6__halfPS_ii)
        /*0068*/ 	.word	0x00000008
.L_18:


//--------------------- .nv.compat                --------------------------
	.section	.nv.compat,"",@"SHT_CUDA_COMPAT_INFO"
	.align	4
        /*0000*/ 	.byte	0x02, 0x09, 0x00, 0x00, 0x02, 0x02, 0x01, 0x00, 0x02, 0x05, 0x05, 0x00, 0x03, 0x07, 0x01, 0x01
        /*0010*/ 	.byte	0x02, 0x03, 0x00, 0x00, 0x02, 0x06, 0x01, 0x00, 0x04, 0x0b, 0x08, 0x00, 0x09, 0x00, 0x00, 0x00
        /*0020*/ 	.byte	0x00, 0x00, 0x00, 0x00


//--------------------- .nv.info._Z20tma_multicast_kernelPK6__halfPS_ii --------------------------
	.section	.nv.info._Z20tma_multicast_kernelPK6__halfPS_ii,"",@"SHT_CUDA_INFO"
	.sectionflags	@""
	.align	4


	//----- nvinfo : EIATTR_CUDA_API_VERSION
	.align		4
        /*0000*/ 	.byte	0x04, 0x37
        /*0002*/ 	.short	(.L_20 - .L_19)
.L_19:
        /*0004*/ 	.word	0x00000082


	//----- nvinfo : EIATTR_KPARAM_INFO
	.align		4
.L_20:
        /*0008*/ 	.byte	0x04, 0x17
        /*000a*/ 	.short	(.L_22 - .L_21)
.L_21:
        /*000c*/ 	.word	0x00000000
        /*0010*/ 	.short	0x0003
        /*0012*/ 	.short	0x0014
        /*0014*/ 	.byte	0x00, 0xf0, 0x11, 0x00


	//----- nvinfo : EIATTR_KPARAM_INFO
	.align		4
.L_22:
        /*0018*/ 	.byte	0x04, 0x17
        /*001a*/ 	.short	(.L_24 - .L_23)
.L_23:
        /*001c*/ 	.word	0x00000000
        /*0020*/ 	.short	0x0002
        /*0022*/ 	.short	0x0010
        /*0024*/ 	.byte	0x00, 0xf0, 0x11, 0x00


	//----- nvinfo : EIATTR_KPARAM_INFO
	.align		4
.L_24:
        /*0028*/ 	.byte	0x04, 0x17
        /*002a*/ 	.short	(.L_26 - .L_25)
.L_25:
        /*002c*/ 	.word	0x00000000
        /*0030*/ 	.short	0x0001
        /*0032*/ 	.short	0x0008
        /*0034*/ 	.byte	0x00, 0xf5, 0x21, 0x00


	//----- nvinfo : EIATTR_KPARAM_INFO
	.align		4
.L_26:
        /*0038*/ 	.byte	0x04, 0x17
        /*003a*/ 	.short	(.L_28 - .L_27)
.L_27:
        /*003c*/ 	.word	0x00000000
        /*0040*/ 	.short	0x0000
        /*0042*/ 	.short	0x0000
        /*0044*/ 	.byte	0x00, 0xf5, 0x21, 0x00


	//----- nvinfo : EIATTR_EXPLICIT_CLUSTER
	.align		4
.L_28:
        /*0048*/ 	.byte	0x01, 0x3e
	.zero		2


	//----- nvinfo : EIATTR_CTA_PER_CLUSTER
	.align		4
        /*004c*/ 	.byte	0x04, 0x3d
        /*004e*/ 	.short	(.L_30 - .L_29)
.L_29:
        /*0050*/ 	.word	0x00000002
        /*0054*/ 	.word	0x00000002
        /*0058*/ 	.word	0x00000001


	//----- nvinfo : EIATTR_SPARSE_MMA_MASK
	.align		4
.L_30:
        /*005c*/ 	.byte	0x03, 0x50
        /*005e*/ 	.short	0x0000


	//----- nvinfo : EIATTR_MAXREG_COUNT
	.align		4
        /*0060*/ 	.byte	0x03, 0x1b
        /*0062*/ 	.short	0x00ff


	//----- nvinfo : EIATTR_NUM_BARRIERS
	.align		4
        /*0064*/ 	.byte	0x02, 0x4c
        /*0066*/ 	.byte	0x01
	.zero		1


	//----- nvinfo : EIATTR_MERCURY_ISA_VERSION
	.align		4
        /*0068*/ 	.byte	0x03, 0x5f
        /*006a*/ 	.short	0x0101


	//----- nvinfo : EIATTR_VRC_CTA_INIT_COUNT
	.align		4
        /*006c*/ 	.byte	0x02, 0x4a
	.zero		1
	.zero		1


	//----- nvinfo : EIATTR_EXIT_INSTR_OFFSETS
	.align		4
        /*0070*/ 	.byte	0x04, 0x1c
        /*0072*/ 	.short	(.L_32 - .L_31)


	//   ....[0]....
.L_31:
        /*0074*/ 	.word	0x00000d00


	//----- nvinfo : EIATTR_CBANK_PARAM_SIZE
	.align		4
.L_32:
        /*0078*/ 	.byte	0x03, 0x19
        /*007a*/ 	.short	0x0018


	//----- nvinfo : EIATTR_PARAM_CBANK
	.align		4
        /*007c*/ 	.byte	0x04, 0x0a
        /*007e*/ 	.short	(.L_34 - .L_33)
	.align		4
.L_33:
        /*0080*/ 	.word	index@(.nv.constant0._Z20tma_multicast_kernelPK6__halfPS_ii)
        /*0084*/ 	.short	0x0380
        /*0086*/ 	.short	0x0018


	//----- nvinfo : EIATTR_SW_WAR
	.align		4
.L_34:
        /*0088*/ 	.byte	0x04, 0x36
        /*008a*/ 	.short	(.L_36 - .L_35)
.L_35:
        /*008c*/ 	.word	0x00000008
.L_36:


//--------------------- .nv.info._Z10tma_kernelPK6__halfPS_ii --------------------------
	.section	.nv.info._Z10tma_kernelPK6__halfPS_ii,"",@"SHT_CUDA_INFO"
	.sectionflags	@""
	.align	4


	//----- nvinfo : EIATTR_CUDA_API_VERSION
	.align		4
        /*0000*/ 	.byte	0x04, 0x37
        /*0002*/ 	.short	(.L_38 - .L_37)
.L_37:
        /*0004*/ 	.word	0x00000082


	//----- nvinfo : EIATTR_KPARAM_INFO
	.align		4
.L_38:
        /*0008*/ 	.byte	0x04, 0x17
        /*000a*/ 	.short	(.L_40 - .L_39)
.L_39:
        /*000c*/ 	.word	0x00000000
        /*0010*/ 	.short	0x0003
        /*0012*/ 	.short	0x0014
        /*0014*/ 	.byte	0x00, 0xf0, 0x11, 0x00


	//----- nvinfo : EIATTR_KPARAM_INFO
	.align		4
.L_40:
        /*0018*/ 	.byte	0x04, 0x17
        /*001a*/ 	.short	(.L_42 - .L_41)
.L_41:
        /*001c*/ 	.word	0x00000000
        /*0020*/ 	.short	0x0002
        /*0022*/ 	.short	0x0010
        /*0024*/ 	.byte	0x00, 0xf0, 0x11, 0x00


	//----- nvinfo : EIATTR_KPARAM_INFO
	.align		4
.L_42:
        /*0028*/ 	.byte	0x04, 0x17
        /*002a*/ 	.short	(.L_44 - .L_43)
.L_43:
        /*002c*/ 	.word	0x00000000
        /*0030*/ 	.short	0x0001
        /*0032*/ 	.short	0x0008
        /*0034*/ 	.byte	0x00, 0xf5, 0x21, 0x00


	//----- nvinfo : EIATTR_KPARAM_INFO
	.align		4
.L_44:
        /*0038*/ 	.byte	0x04, 0x17
        /*003a*/ 	.short	(.L_46 - .L_45)
.L_45:
        /*003c*/ 	.word	0x00000000
        /*0040*/ 	.short	0x0000
        /*0042*/ 	.short	0x0000
        /*0044*/ 	.byte	0x00, 0xf5, 0x21, 0x00


	//----- nvinfo : EIATTR_SPARSE_MMA_MASK
	.align		4
.L_46:
        /*0048*/ 	.byte	0x03, 0x50
        /*004a*/ 	.short	0x0000


	//----- nvinfo : EIATTR_MAXREG_COUNT
	.align		4
        /*004c*/ 	.byte	0x03, 0x1b
        /*004e*/ 	.short	0x00ff


	//----- nvinfo : EIATTR_NUM_BARRIERS
	.align		4
        /*0050*/ 	.byte	0x02, 0x4c
        /*0052*/ 	.byte	0x01
	.zero		1


	//----- nvinfo : EIATTR_MERCURY_ISA_VERSION
	.align		4
        /*0054*/ 	.byte	0x03, 0x5f
        /*0056*/ 	.short	0x0101


	//----- nvinfo : EIATTR_VRC_CTA_INIT_COUNT
	.align		4
        /*0058*/ 	.byte	0x02, 0x4a
	.zero		1
	.zero		1


	//----- nvinfo : EIATTR_EXIT_INSTR_OFFSETS
	.align		4
        /*005c*/ 	.byte	0x04, 0x1c
        /*005e*/ 	.short	(.L_48 - .L_47)


	//   ....[0]....
.L_47:
        /*0060*/ 	.word	0x00000cd0


	//----- nvinfo : EIATTR_CBANK_PARAM_SIZE
	.align		4
.L_48:
        /*0064*/ 	.byte	0x03, 0x19
        /*0066*/ 	.short	0x0018


	//----- nvinfo : EIATTR_PARAM_CBANK
	.align		4
        /*0068*/ 	.byte	0x04, 0x0a
        /*006a*/ 	.short	(.L_50 - .L_49)
	.align		4
.L_49:
        /*006c*/ 	.word	index@(.nv.constant0._Z10tma_kernelPK6__halfPS_ii)
        /*0070*/ 	.short	0x0380
        /*0072*/ 	.short	0x0018


	//----- nvinfo : EIATTR_SW_WAR
	.align		4
.L_50:
        /*0074*/ 	.byte	0x04, 0x36
        /*0076*/ 	.short	(.L_52 - .L_51)
.L_51:
        /*0078*/ 	.word	0x00000008
.L_52:


//--------------------- .nv.info._Z14cpasync_kernelPK6__halfPS_ii --------------------------
	.section	.nv.info._Z14cpasync_kernelPK6__halfPS_ii,"",@"SHT_CUDA_INFO"
	.sectionflags	@""
	.align	4


	//----- nvinfo : EIATTR_CUDA_API_VERSION
	.align		4
        /*0000*/ 	.byte	0x04, 0x37
        /*0002*/ 	.short	(.L_54 - .L_53)
.L_53:
        /*0004*/ 	.word	0x00000082


	//----- nvinfo : EIATTR_KPARAM_INFO
	.align		4
.L_54:
        /*0008*/ 	.byte	0x04, 0x17
        /*000a*/ 	.short	(.L_56 - .L_55)
.L_55:
        /*000c*/ 	.word	0x00000000
        /*0010*/ 	.short	0x0003
        /*0012*/ 	.short	0x0014
        /*0014*/ 	.byte	0x00, 0xf0, 0x11, 0x00


	//----- nvinfo : EIATTR_KPARAM_INFO
	.align		4
.L_56:
        /*0018*/ 	.byte	0x04, 0x17
        /*001a*/ 	.short	(.L_58 - .L_57)
.L_57:
        /*001c*/ 	.word	0x00000000
        /*0020*/ 	.short	0x0002
        /*0022*/ 	.short	0x0010
        /*0024*/ 	.byte	0x00, 0xf0, 0x11, 0x00


	//----- nvinfo : EIATTR_KPARAM_INFO
	.align		4
.L_58:
        /*0028*/ 	.byte	0x04, 0x17
        /*002a*/ 	.short	(.L_60 - .L_59)
.L_59:
        /*002c*/ 	.word	0x00000000
        /*0030*/ 	.short	0x0001
        /*0032*/ 	.short	0x0008
        /*0034*/ 	.byte	0x00, 0xf5, 0x21, 0x00


	//----- nvinfo : EIATTR_KPARAM_INFO
	.align		4
.L_60:
        /*0038*/ 	.byte	0x04, 0x17
        /*003a*/ 	.short	(.L_62 - .L_61)
.L_61:
        /*003c*/ 	.word	0x00000000
        /*0040*/ 	.short	0x0000
        /*0042*/ 	.short	0x0000
        /*0044*/ 	.byte	0x00, 0xf5, 0x21, 0x00


	//----- nvinfo : EIATTR_SPARSE_MMA_MASK
	.align		4
.L_62:
        /*0048*/ 	.byte	0x03, 0x50
        /*004a*/ 	.short	0x0000


	//----- nvinfo : EIATTR_MAXREG_COUNT
	.align		4
        /*004c*/ 	.byte	0x03, 0x1b
        /*004e*/ 	.short	0x00ff


	//----- nvinfo : EIATTR_NUM_BARRIERS
	.align		4
        /*0050*/ 	.byte	0x02, 0x4c
        /*0052*/ 	.byte	0x01
	.zero		1


	//----- nvinfo : EIATTR_EXTERNS
	.align		4
        /*0054*/ 	.byte	0x04, 0x0f
        /*0056*/ 	.short	(.L_64 - .L_63)


	//   ....[0]....
	.align		4
.L_63:
        /*0058*/ 	.word	index@(vprintf)


	//----- nvinfo : EIATTR_MERCURY_ISA_VERSION
	.align		4
.L_64:
        /*005c*/ 	.byte	0x03, 0x5f
        /*005e*/ 	.short	0x0101


	//----- nvinfo : EIATTR_VRC_CTA_INIT_COUNT
	.align		4
        /*0060*/ 	.byte	0x02, 0x4a
	.zero		1
	.zero		1


	//----- nvinfo : EIATTR_SYSCALL_OFFSETS
	.align		4
        /*0064*/ 	.byte	0x04, 0x46
        /*0066*/ 	.short	(.L_66 - .L_65)


	//   ....[0]....
.L_65:
        /*0068*/ 	.word	0x00000110


	//----- nvinfo : EIATTR_EXIT_INSTR_OFFSETS
	.align		4
.L_66:
        /*006c*/ 	.byte	0x04, 0x1c
        /*006e*/ 	.short	(.L_68 - .L_67)


	//   ....[0]....
.L_67:
        /*0070*/ 	.word	0x000010f0


	//----- nvinfo : EIATTR_CRS_STACK_SIZE
	.align		4
.L_68:
        /*0074*/ 	.byte	0x04, 0x1e
        /*0076*/ 	.short	(.L_70 - .L_69)
.L_69:
        /*0078*/ 	.word	0x00000000


	//----- nvinfo : EIATTR_CBANK_PARAM_SIZE
	.align		4
.L_70:
        /*007c*/ 	.byte	0x03, 0x19
        /*007e*/ 	.short	0x0018


	//----- nvinfo : EIATTR_PARAM_CBANK
	.align		4
        /*0080*/ 	.byte	0x04, 0x0a
        /*0082*/ 	.short	(.L_72 - .L_71)
	.align		4
.L_71:
        /*0084*/ 	.word	index@(.nv.constant0._Z14cpasync_kernelPK6__halfPS_ii)
        /*0088*/ 	.short	0x0380
        /*008a*/ 	.short	0x0018


	//----- nvinfo : EIATTR_SW_WAR
	.align		4
.L_72:
        /*008c*/ 	.byte	0x04, 0x36
        /*008e*/ 	.short	(.L_74 - .L_73)
.L_73:
        /*0090*/ 	.word	0x00000008
.L_74:


//--------------------- .nv.callgraph             --------------------------
	.section	.nv.callgraph,"",@"SHT_CUDA_CALLGRAPH"
	.align	4
	.sectionentsize	8
	.align		4
        /*0000*/ 	.word	0x00000000
	.align		4
        /*0004*/ 	.word	0xffffffff
	.align		4
        /*0008*/ 	.word	index@(_Z14cpasync_kernelPK6__halfPS_ii)
	.align		4
        /*000c*/ 	.word	index@(vprintf)
	.align		4
        /*0010*/ 	.word	0x00000000
	.align		4
        /*0014*/ 	.word	0xfffffffe
	.align		4
        /*0018*/ 	.word	0x00000000
	.align		4
        /*001c*/ 	.word	0xfffffffd
	.align		4
        /*0020*/ 	.word	0x00000000
	.align		4
        /*0024*/ 	.word	0xfffffffc


//--------------------- .nv.constant4             --------------------------
	.section	.nv.constant4,"a",@progbits
	.align	8
	.align		8
.nv.constant4:
        /*0000*/ 	.dword	$str
	.align		8
        /*0008*/ 	.dword	vprintf


//--------------------- .text._Z20tma_multicast_kernelPK6__halfPS_ii --------------------------
	.section	.text._Z20tma_multicast_kernelPK6__halfPS_ii,"ax",@progbits
	.align	128
        .global         _Z20tma_multicast_kernelPK6__halfPS_ii
        .type           _Z20tma_multicast_kernelPK6__halfPS_ii,@function
        .size           _Z20tma_multicast_kernelPK6__halfPS_ii,(.L_x_33 - _Z20tma_multicast_kernelPK6__halfPS_ii)
        .other          _Z20tma_multicast_kernelPK6__halfPS_ii,@"STO_CUDA_ENTRY STV_DEFAULT"
_Z20tma_multicast_kernelPK6__halfPS_ii:
.text._Z20tma_multicast_kernelPK6__halfPS_ii:
[----:B------:R-:W-:Y:S01]  /*0000*/  LDC R1, c[0x0][0x37c] ;  /* 0x0000df00ff017b82 */ /* 0x000fe20000000800 */
[----:B------:R-:W0:Y:S07]  /*0010*/  S2R R11, SR_TID.X ;  /* 0x00000000000b7919 */ /* 0x000e2e0000002100 */
[----:B------:R-:W-:Y:S01]  /*0020*/  S2UR UR4, SR_CTAID.Y ;  /* 0x00000000000479c3 */ /* 0x000fe20000002600 */
[----:B------:R-:W1:Y:S01]  /*0030*/  LDCU UR7, c[0x0][0x370] ;  /* 0x00006e00ff0777ac */ /* 0x000e620008000800 */
[----:B------:R-:W2:Y:S06]  /*0040*/  LDCU UR9, c[0x0][0x394] ;  /* 0x00007280ff0977ac */ /* 0x000eac0008000800 */
[----:B------:R-:W1:Y:S01]  /*0050*/  S2UR UR8, SR_CTAID.X ;  /* 0x00000000000879c3 */ /* 0x000e620000002500 */
[----:B------:R-:W-:Y:S01]  /*0060*/  UMOV UR5, 0x400 ;  /* 0x0000040000057882 */ /* 0x000fe20000000000 */
[----:B------:R-:W3:Y:S01]  /*0070*/  LDCU.64 UR10, c[0x0][0x358] ;  /* 0x00006b00ff0a77ac */ /* 0x000ee20008000a00 */
[----:B------:R-:W4:Y:S05]  /*0080*/  LDCU UR12, c[0x0][0x390] ;  /* 0x00007200ff0c77ac */ /* 0x000f2a0008000800 */
[----:B------:R-:W5:Y:S01]  /*0090*/  S2UR UR6, SR_CgaCtaId ;  /* 0x00000000000679c3 */ /* 0x000f620000008800 */
[C---:B0-----:R-:W-:Y:S01]  /*00a0*/  VIADD R0, R11.reuse, 0x100 ;  /* 0x000001000b007836 */ /* 0x041fe20000000000 */
[----:B-1----:R-:W-:Y:S01]  /*00b0*/  UIMAD UR4, UR4, UR7, UR8 ;  /* 0x00000007040472a4 */ /* 0x002fe2000f8e0208 */
[C---:B------:R-:W-:Y:S01]  /*00c0*/  VIADD R4, R11.reuse, 0x200 ;  /* 0x000002000b047836 */ /* 0x040fe20000000000 */
[C---:B------:R-:W-:Y:S01]  /*00d0*/  LOP3.LUT R6, R11.reuse, 0x400, RZ, 0xfc, !PT ;  /* 0x000004000b067812 */ /* 0x040fe200078efcff */
[C---:B------:R-:W-:Y:S01]  /*00e0*/  VIADD R5, R11.reuse, 0x300 ;  /* 0x000003000b057836 */ /* 0x040fe20000000000 */
[C---:B------:R-:W-:Y:S01]  /*00f0*/  IADD3 R7, PT, PT, R11.reuse, 0x500, RZ ;  /* 0x000005000b077810 */ /* 0x040fe20007ffe0ff */
[C---:B------:R-:W-:Y:S01]  /*0100*/  VIADD R8, R11.reuse, 0x600 ;  /* 0x000006000b087836 */ /* 0x040fe20000000000 */
[----:B------:R-:W-:Y:S01]  /*0110*/  USHF.L.U32 UR4, UR4, 0x7, URZ ;  /* 0x0000000704047899 */ /* 0x000fe200080006ff */
[----:B------:R-:W-:Y:S01]  /*0120*/  VIADD R9, R11, 0x700 ;  /* 0x000007000b097836 */ /* 0x000fe20000000000 */
[--C-:B------:R-:W-:Y:S01]  /*0130*/  SHF.R.U32.HI R10, RZ, 0x7, R11.reuse ;  /* 0x00000007ff0a7819 */ /* 0x100fe2000001160b */
[----:B------:R-:W-:Y:S01]  /*0140*/  IMAD.MOV.U32 R3, RZ, RZ, R11 ;  /* 0x000000ffff037224 */ /* 0x000fe200078e000b */
[----:B------:R-:W-:Y:S01]  /*0150*/  SHF.R.U32.HI R6, RZ, 0x7, R6 ;  /* 0x00000007ff067819 */ /* 0x000fe20000011606 */
[----:B-----5:R-:W-:Y:S01]  /*0160*/  ULEA UR5, UR6, UR5, 0x18 ;  /* 0x0000000506057291 */ /* 0x020fe2000f8ec0ff */
[----:B------:R-:W-:-:S02]  /*0170*/  SHF.R.U32.HI R0, RZ, 0x7, R0 ;  /* 0x00000007ff007819 */ /* 0x000fc40000011600 */
[----:B------:R-:W-:Y:S02]  /*0180*/  SHF.R.U32.HI R4, RZ, 0x7, R4 ;  /* 0x00000007ff047819 */ /* 0x000fe40000011604 */
[----:B------:R-:W-:Y:S02]  /*0190*/  SHF.R.U32.HI R5, RZ, 0x7, R5 ;  /* 0x00000007ff057819 */ /* 0x000fe40000011605 */
[----:B------:R-:W-:Y:S02]  /*01a0*/  SHF.R.U32.HI R7, RZ, 0x7, R7 ;  /* 0x00000007ff077819 */ /* 0x000fe40000011607 */
[----:B------:R-:W-:Y:S02]  /*01b0*/  SHF.R.U32.HI R8, RZ, 0x7, R8 ;  /* 0x00000007ff087819 */ /* 0x000fe40000011608 */
[----:B------:R-:W-:Y:S02]  /*01c0*/  SHF.R.U32.HI R9, RZ, 0x7, R9 ;  /* 0x00000007ff097819 */ /* 0x000fe40000011609 */
[----:B------:R-:W-:-:S02]  /*01d0*/  LOP3.LUT R2, R11, 0x7f, RZ, 0xc0, !PT ;  /* 0x0000007f0b027812 */ /* 0x000fc400078ec0ff */
[----:B------:R-:W-:Y:S02]  /*01e0*/  LOP3.LUT R6, R6, UR4, RZ, 0xfc, !PT ;  /* 0x0000000406067c12 */ /* 0x000fe4000f8efcff */
[----:B------:R-:W-:Y:S02]  /*01f0*/  LOP3.LUT R10, R10, UR4, RZ, 0xfc, !PT ;  /* 0x000000040a0a7c12 */ /* 0x000fe4000f8efcff */
[----:B------:R-:W-:Y:S01]  /*0200*/  LOP3.LUT R33, R0, UR4, RZ, 0xfc, !PT ;  /* 0x0000000400217c12 */ /* 0x000fe2000f8efcff */
[--C-:B--2---:R-:W-:Y:S01]  /*0210*/  IMAD R15, R6, UR9, R2.reuse ;  /* 0x00000009060f7c24 */ /* 0x104fe2000f8e0202 */
[----:B------:R-:W-:Y:S01]  /*0220*/  LOP3.LUT R4, R4, UR4, RZ, 0xfc, !PT ;  /* 0x0000000404047c12 */ /* 0x000fe2000f8efcff */
[--C-:B------:R-:W-:Y:S01]  /*0230*/  IMAD R19, R10, UR9, R2.reuse ;  /* 0x000000090a137c24 */ /* 0x100fe2000f8e0202 */
        /* <DEDUP_REMOVED lines=8> */
[----:B------:R-:W-:Y:S01]  /*02c0*/  ISETP.GE.AND P2, PT, R2, UR9, PT ;  /* 0x0000000902007c0c */ /* 0x000fe2000bf46270 */
[--C-:B------:R-:W-:Y:S01]  /*02d0*/  IMAD R17, R8, UR9, R2.reuse ;  /* 0x0000000908117c24 */ /* 0x100fe2000f8e0202 */
[----:B------:R-:W-:Y:S01]  /*02e0*/  MOV R20, R33 ;  /* 0x0000002100147202 */ /* 0x000fe20000000f00 */
[----:B------:R-:W-:Y:S01]  /*02f0*/  IMAD R18, R9, UR9, R2 ;  /* 0x0000000909127c24 */ /* 0x000fe2000f8e0202 */
[----:B------:R-:W-:Y:S01]  /*0300*/  MOV R28, R7 ;  /* 0x00000007001c7202 */ /* 0x000fe20000000f00 */
[----:B------:R-:W-:Y:S01]  /*0310*/  IMAD.MOV.U32 R21, RZ, RZ, R4 ;  /* 0x000000ffff157224 */ /* 0x000fe200078e0004 */
[----:B------:R-:W-:Y:S01]  /*0320*/  MOV R36, R19 ;  /* 0x0000001300247202 */ /* 0x000fe20000000f00 */
[----:B------:R-:W-:Y:S01]  /*0330*/  IMAD.MOV.U32 R26, RZ, RZ, R5 ;  /* 0x000000ffff1a7224 */ /* 0x000fe200078e0005 */
[----:B------:R-:W-:Y:S01]  /*0340*/  MOV R37, R15 ;  /* 0x0000000f00257202 */ /* 0x000fe20000000f00 */
[----:B------:R-:W-:Y:S01]  /*0350*/  IMAD.MOV.U32 R27, RZ, RZ, R6 ;  /* 0x000000ffff1b7224 */ /* 0x000fe200078e0006 */
[----:B------:R-:W-:Y:S01]  /*0360*/  UMOV UR4, 0x800 ;  /* 0x0000080000047882 */ /* 0x000fe20000000000 */
[----:B------:R-:W-:-:S02]  /*0370*/  IMAD.MOV.U32 R29, RZ, RZ, R8 ;  /* 0x000000ffff1d7224 */ /* 0x000fc400078e0008 */
[----:B------:R-:W-:Y:S02]  /*0380*/  IMAD.MOV.U32 R30, RZ, RZ, R9 ;  /* 0x000000ffff1e7224 */ /* 0x000fe400078e0009 */
[----:B------:R-:W-:Y:S02]  /*0390*/  IMAD.MOV.U32 R31, RZ, RZ, R10 ;  /* 0x000000ffff1f7224 */ /* 0x000fe400078e000a */
[----:B------:R-:W-:Y:S02]  /*03a0*/  IMAD.MOV.U32 R34, RZ, RZ, R18 ;  /* 0x000000ffff227224 */ /* 0x000fe400078e0012 */
[----:B------:R-:W-:Y:S02]  /*03b0*/  IMAD.MOV.U32 R35, RZ, RZ, R17 ;  /* 0x000000ffff237224 */ /* 0x000fe400078e0011 */
[----:B------:R-:W-:Y:S02]  /*03c0*/  IMAD.MOV.U32 R32, RZ, RZ, R16 ;  /* 0x000000ffff207224 */ /* 0x000fe400078e0010 */
[----:B------:R-:W-:-:S02]  /*03d0*/  IMAD.MOV.U32 R38, RZ, RZ, R14 ;  /* 0x000000ffff267224 */ /* 0x000fc400078e000e */
[----:B------:R-:W-:Y:S02]  /*03e0*/  IMAD.MOV.U32 R0, RZ, RZ, R13 ;  /* 0x000000ffff007224 */ /* 0x000fe400078e000d */
[----:B---34-:R-:W-:-:S07]  /*03f0*/  IMAD.MOV.U32 R40, RZ, RZ, R12 ;  /* 0x000000ffff287224 */ /* 0x018fce00078e000c */
.L_x_0:
[----:B------:R-:W-:Y:S02]  /*0400*/  ISETP.GE.OR P0, PT, R10, UR12, P2 ;  /* 0x0000000c0a007c0c */ /* 0x000fe40009706670 */
[----:B------:R-:W-:Y:S02]  /*0410*/  ISETP.GE.OR P6, PT, R33, UR12, P2 ;  /* 0x0000000c21007c0c */ /* 0x000fe400097c6670 */
[----:B------:R-:W-:-:S09]  /*0420*/  ISETP.GE.OR P5, PT, R4, UR12, P2 ;  /* 0x0000000c04007c0c */ /* 0x000fd200097a6670 */
[----:B------:R-:W0:Y:S08]  /*0430*/  @!P0 LDC.64 R22, c[0x0][0x380] ;  /* 0x0000e000ff168b82 */ /* 0x000e300000000a00 */
[----:B------:R-:W1:Y:S01]  /*0440*/  @!P6 LDC.64 R24, c[0x0][0x380] ;  /* 0x0000e000ff18eb82 */ /* 0x000e620000000a00 */
[----:B0-----:R-:W-:-:S05]  /*0450*/  @!P0 IMAD.WIDE R22, R36, 0x2, R22 ;  /* 0x0000000224168825 */ /* 0x001fca00078e0216 */
[----:B------:R0:W2:Y:S01]  /*0460*/  @!P0 LDG.E.U16.CONSTANT R43, desc[UR10][R22.64] ;  /* 0x0000000a162b8981 */ /* 0x0000a2000c1e9500 */
[----:B-1----:R-:W-:-:S05]  /*0470*/  @!P6 IMAD.WIDE R24, R40, 0x2, R24 ;  /* 0x000000022818e825 */ /* 0x002fca00078e0218 */
[----:B------:R-:W3:Y:S01]  /*0480*/  @!P6 LDG.E.U16.CONSTANT R41, desc[UR10][R24.64] ;  /* 0x0000000a1829e981 */ /* 0x000ee2000c1e9500 */
[----:B0-----:R-:W0:Y:S02]  /*0490*/  @!P5 LDC.64 R22, c[0x0][0x380] ;  /* 0x0000e000ff16db82 */ /* 0x001e240000000a00 */
[----:B0-----:R-:W-:-:S05]  /*04a0*/  @!P5 IMAD.WIDE R22, R0, 0x2, R22 ;  /* 0x000000020016d825 */ /* 0x001fca00078e0216 */
[----:B------:R0:W4:Y:S01]  /*04b0*/  @!P5 LDG.E.U16.CONSTANT R39, desc[UR10][R22.64] ;  /* 0x0000000a1627d981 */ /* 0x000122000c1e9500 */
[----:B------:R-:W-:-:S13]  /*04c0*/  ISETP.GE.OR P4, PT, R6, UR12, P2 ;  /* 0x0000000c06007c0c */ /* 0x000fda0009786670 */
[----:B0-----:R-:W0:Y:S01]  /*04d0*/  @!P4 LDC.64 R22, c[0x0][0x380] ;  /* 0x0000e000ff16cb82 */ /* 0x001e220000000a00 */
[----:B------:R-:W-:Y:S02]  /*04e0*/  ISETP.GE.OR P1, PT, R8, UR12, P2 ;  /* 0x0000000c08007c0c */ /* 0x000fe40009726670 */
[----:B------:R-:W-:Y:S02]  /*04f0*/  ISETP.GE.OR P3, PT, R5, UR12, P2 ;  /* 0x0000000c05007c0c */ /* 0x000fe40009766670 */
[----:B------:R-:W-:Y:S02]  /*0500*/  ISETP.GT.U32.OR P1, PT, R11, 0x39ff, P1 ;  /* 0x000039ff0b00780c */ /* 0x000fe40000f24470 */
[----:B------:R-:W-:-:S09]  /*0510*/  LEA R42, R3, UR5, 0x1 ;  /* 0x00000005032a7c11 */ /* 0x000fd2000f8e08ff */
[----:B------:R-:W1:Y:S01]  /*0520*/  @!P3 LDC.64 R24, c[0x0][0x380] ;  /* 0x0000e000ff18bb82 */ /* 0x000e620000000a00 */
[----:B0-----:R-:W-:-:S04]  /*0530*/  @!P4 IMAD.WIDE R22, R37, 0x2, R22 ;  /* 0x000000022516c825 */ /* 0x001fc800078e0216 */
[----:B-1----:R-:W-:Y:S01]  /*0540*/  @!P3 IMAD.WIDE R24, R38, 0x2, R24 ;  /* 0x000000022618b825 */ /* 0x002fe200078e0218 */
[----:B---3--:R0:W-:Y:S04]  /*0550*/  @!P6 STS.U16 [R42+UR4+-0x600], R41 ;  /* 0xfffa00292a00e988 */ /* 0x0081e80008000404 */
[----:B0-----:R0:W3:Y:S02]  /*0560*/  @!P4 LDG.E.U16.CONSTANT R41, desc[UR10][R22.64] ;  /* 0x0000000a1629c981 */ /* 0x0010e4000c1e9500 */
[----:B0-----:R-:W0:Y:S02]  /*0570*/  @!P1 LDC.64 R22, c[0x0][0x380] ;  /* 0x0000e000ff169b82 */ /* 0x001e240000000a00 */
[----:B--2---:R-:W-:Y:S01]  /*0580*/  @!P0 STS.U16 [R42+UR4+-0x800], R43 ;  /* 0xfff8002b2a008988 */ /* 0x004fe20008000404 */
[----:B------:R-:W-:-:S04]  /*0590*/  ISETP.GE.OR P0, PT, R7, UR12, P2 ;  /* 0x0000000c07007c0c */ /* 0x000fc80009706670 */
[----:B------:R-:W-:Y:S01]  /*05a0*/  ISETP.GT.U32.OR P0, PT, R11, 0x3aff, P0 ;  /* 0x00003aff0b00780c */ /* 0x000fe20000704470 */
[----:B----4-:R1:W-:Y:S01]  /*05b0*/  @!P5 STS.U16 [R42+UR4+-0x400], R39 ;  /* 0xfffc00272a00d988 */ /* 0x0103e20008000404 */
[----:B------:R-:W-:-:S04]  /*05c0*/  ISETP.GE.OR P5, PT, R9, UR12, P2 ;  /* 0x0000000c09007c0c */ /* 0x000fc800097a6670 */
[----:B------:R-:W-:Y:S01]  /*05d0*/  ISETP.GT.U32.OR P5, PT, R11, 0x38ff, P5 ;  /* 0x000038ff0b00780c */ /* 0x000fe20002fa4470 */
[----:B-1----:R1:W2:Y:S01]  /*05e0*/  @!P3 LDG.E.U16.CONSTANT R39, desc[UR10][R24.64] ;  /* 0x0000000a1827b981 */ /* 0x0022a2000c1e9500 */
[----:B0-----:R-:W-:-:S05]  /*05f0*/  @!P1 IMAD.WIDE R22, R35, 0x2, R22 ;  /* 0x0000000223169825 */ /* 0x001fca00078e0216 */
[----:B------:R0:W4:Y:S01]  /*0600*/  @!P1 LDG.E.U16.CONSTANT R45, desc[UR10][R22.64] ;  /* 0x0000000a162d9981 */ /* 0x000122000c1e9500 */
[----:B-1----:R-:W1:Y:S08]  /*0610*/  @!P0 LDC.64 R24, c[0x0][0x380] ;  /* 0x0000e000ff188b82 */ /* 0x002e700000000a00 */
[----:B0-----:R-:W0:Y:S01]  /*0620*/  @!P5 LDC.64 R22, c[0x0][0x380] ;  /* 0x0000e000ff16db82 */ /* 0x001e220000000a00 */
[----:B-1----:R-:W-:-:S05]  /*0630*/  @!P0 IMAD.WIDE R24, R32, 0x2, R24 ;  /* 0x0000000220188825 */ /* 0x002fca00078e0218 */
[----:B------:R1:W5:Y:S01]  /*0640*/  @!P0 LDG.E.U16.CONSTANT R43, desc[UR10][R24.64] ;  /* 0x0000000a182b8981 */ /* 0x000362000c1e9500 */
[----:B0-----:R-:W-:-:S05]  /*0650*/  @!P5 IMAD.WIDE R22, R34, 0x2, R22 ;  /* 0x000000022216d825 */ /* 0x001fca00078e0216 */
[----:B------:R-:W5:Y:S01]  /*0660*/  @!P5 LDG.E.U16.CONSTANT R44, desc[UR10][R22.64] ;  /* 0x0000000a162cd981 */ /* 0x000f62000c1e9500 */
[----:B-1----:R-:W0:Y:S01]  /*0670*/  LDC R25, c[0x0][0x394] ;  /* 0x0000e500ff197b82 */ /* 0x002e220000000800 */
[----:B------:R-:W-:Y:S01]  /*0680*/  IADD3 R33, PT, PT, R33, 0x10, RZ ;  /* 0x0000001021217810 */ /* 0x000fe20007ffe0ff */
[----:B------:R-:W-:Y:S01]  /*0690*/  VIADD R4, R4, 0x10 ;  /* 0x0000001004047836 */ /* 0x000fe20000000000 */
[----:B------:R-:W-:Y:S01]  /*06a0*/  IADD3 R6, PT, PT, R6, 0x10, RZ ;  /* 0x0000001006067810 */ /* 0x000fe20007ffe0ff */
[----:B------:R-:W-:Y:S01]  /*06b0*/  VIADD R5, R5, 0x10 ;  /* 0x0000001005057836 */ /* 0x000fe20000000000 */
[----:B------:R-:W-:Y:S01]  /*06c0*/  IADD3 R9, PT, PT, R9, 0x10, RZ ;  /* 0x0000001009097810 */ /* 0x000fe20007ffe0ff */
[----:B------:R-:W-:Y:S02]  /*06d0*/  VIADD R7, R7, 0x10 ;  /* 0x0000001007077836 */ /* 0x000fe40000000000 */
[----:B------:R-:W-:Y:S02]  /*06e0*/  VIADD R8, R8, 0x10 ;  /* 0x0000001008087836 */ /* 0x000fe40000000000 */
[----:B------:R-:W-:-:S02]  /*06f0*/  VIADD R10, R10, 0x10 ;  /* 0x000000100a0a7836 */ /* 0x000fc40000000000 */
[----:B------:R-:W-:Y:S01]  /*0700*/  VIADD R11, R11, 0x800 ;  /* 0x000008000b0b7836 */ /* 0x000fe20000000000 */
[C---:B0-----:R-:W-:Y:S01]  /*0710*/  LEA R40, R25.reuse, R40, 0x4 ;  /* 0x0000002819287211 */ /* 0x041fe200078e20ff */
[C---:B------:R-:W-:Y:S01]  /*0720*/  IMAD R0, R25.reuse, 0x10, R0 ;  /* 0x0000001019007824 */ /* 0x040fe200078e0200 */
[C---:B------:R-:W-:Y:S01]  /*0730*/  LEA R36, R25.reuse, R36, 0x4 ;  /* 0x0000002419247211 */ /* 0x040fe200078e20ff */
[C---:B------:R-:W-:Y:S02]  /*0740*/  IMAD R38, R25.reuse, 0x10, R38 ;  /* 0x0000001019267824 */ /* 0x040fe400078e0226 */
[C---:B------:R-:W-:Y:S02]  /*0750*/  IMAD R37, R25.reuse, 0x10, R37 ;  /* 0x0000001019257824 */ /* 0x040fe400078e0225 */
[C---:B------:R-:W-:Y:S02]  /*0760*/  IMAD R32, R25.reuse, 0x10, R32 ;  /* 0x0000001019207824 */ /* 0x040fe400078e0220 */
[----:B------:R-:W-:-:S02]  /*0770*/  IMAD R35, R25, 0x10, R35 ;  /* 0x0000001019237824 */ /* 0x000fc400078e0223 */
[----:B------:R-:W-:Y:S01]  /*0780*/  IMAD R34, R25, 0x10, R34 ;  /* 0x0000001019227824 */ /* 0x000fe200078e0222 */
[----:B---3--:R0:W-:Y:S04]  /*0790*/  @!P4 STS.U16 [R42+UR4], R41 ;  /* 0x000000292a00c988 */ /* 0x0081e80008000404 */
[----:B--2---:R0:W-:Y:S04]  /*07a0*/  @!P3 STS.U16 [R42+UR4+-0x200], R39 ;  /* 0xfffe00272a00b988 */ /* 0x0041e80008000404 */
[----:B----4-:R0:W-:Y:S04]  /*07b0*/  @!P1 STS.U16 [R42+UR4+0x400], R45 ;  /* 0x0004002d2a009988 */ /* 0x0101e80008000404 */
[----:B-----5:R0:W-:Y:S04]  /*07c0*/  @!P0 STS.U16 [R42+UR4+0x200], R43 ;  /* 0x0002002b2a008988 */ /* 0x0201e80008000404 */
[----:B------:R0:W-:Y:S01]  /*07d0*/  @!P5 STS.U16 [R42+UR4+0x600], R44 ;  /* 0x0006002c2a00d988 */ /* 0x0001e20008000404 */
[----:B------:R-:W-:-:S04]  /*07e0*/  UIADD3 UR4, UPT, UPT, UR4, 0x1000, URZ ;  /* 0x0000100004047890 */ /* 0x000fc8000fffe0ff */
[----:B------:R-:W-:-:S09]  /*07f0*/  UISETP.NE.AND UP0, UPT, UR4, 0x8800, UPT ;  /* 0x000088000400788c */ /* 0x000fd2000bf05270 */
[----:B0-----:R-:W-:Y:S05]  /*0800*/  BRA.U UP0, `(.L_x_0) ;  /* 0xfffffff900fc7547 */ /* 0x001fea000b83ffff */
[----:B------:R-:W0:Y:S01]  /*0810*/  S2R R0, SR_TID.X ;  /* 0x0000000000007919 */ /* 0x000e220000002100 */
[----:B------:R-:W1:Y:S01]  /*0820*/  S2UR UR5, SR_CgaCtaId ;  /* 0x00000000000579c3 */ /* 0x000e620000008800 */
[----:B------:R-:W-:-:S07]  /*0830*/  UMOV UR4, 0x400 ;  /* 0x0000040000047882 */ /* 0x000fce0000000000 */
[----:B------:R-:W-:Y:S01]  /*0840*/  BAR.SYNC.DEFER_BLOCKING 0x0 ;  /* 0x0000000000007b1d */ /* 0x000fe20000010000 */
[----:B-1----:R-:W-:-:S06]  /*0850*/  ULEA UR4, UR5, UR4, 0x18 ;  /* 0x0000000405047291 */ /* 0x002fcc000f8ec0ff */
[----:B0-----:R-:W-:Y:S01]  /*0860*/  LEA R0, R0, UR4, 0x1 ;  /* 0x0000000400007c11 */ /* 0x001fe2000f8e08ff */
[----:B------:R-:W-:-:S06]  /*0870*/  UMOV UR4, 0x800 ;  /* 0x0000080000047882 */ /* 0x000fcc0000000000 */
.L_x_1:
[----:B--2---:R-:W0:Y:S02]  /*0880*/  LDC.64 R4, c[0x0][0x390] ;  /* 0x0000e400ff047b82 */ /* 0x004e240000000a00 */
[CC--:B0-----:R-:W-:Y:S01]  /*0890*/  ISETP.GE.AND P0, PT, R31.reuse, R4.reuse, PT ;  /* 0x000000041f00720c */ /* 0x0c1fe20003f06270 */
[----:B------:R-:W-:Y:S01]  /*08a0*/  VIADD R31, R31, 0x10 ;  /* 0x000000101f1f7836 */ /* 0x000fe20000000000 */
[-C--:B------:R-:W-:Y:S02]  /*08b0*/  ISETP.GE.AND P1, PT, R20, R4.reuse, PT ;  /* 0x000000041400720c */ /* 0x080fe40003f26270 */
[----:B------:R-:W-:Y:S02]  /*08c0*/  ISETP.GE.OR P0, PT, R2, R5, P0 ;  /* 0x000000050200720c */ /* 0x000fe40000706670 */
[CC--:B------:R-:W-:Y:S01]  /*08d0*/  ISETP.GE.AND P5, PT, R28.reuse, R4.reuse, PT ;  /* 0x000000041c00720c */ /* 0x0c0fe20003fa6270 */
[----:B------:R-:W-:Y:S01]  /*08e0*/  VIADD R28, R28, 0x10 ;  /* 0x000000101c1c7836 */ /* 0x000fe20000000000 */
[CC--:B------:R-:W-:Y:S01]  /*08f0*/  ISETP.GE.AND P3, PT, R21.reuse, R4.reuse, PT ;  /* 0x000000041500720c */ /* 0x0c0fe20003f66270 */
[----:B------:R-:W-:Y:S01]  /*0900*/  VIADD R21, R21, 0x10 ;  /* 0x0000001015157836 */ /* 0x000fe20000000000 */
[CC--:B------:R-:W-:Y:S01]  /*0910*/  ISETP.GE.AND P6, PT, R29.reuse, R4.reuse, PT ;  /* 0x000000041d00720c */ /* 0x0c0fe20003fc6270 */
[----:B------:R-:W-:Y:S01]  /*0920*/  VIADD R29, R29, 0x10 ;  /* 0x000000101d1d7836 */ /* 0x000fe20000000000 */
[CC--:B------:R-:W-:Y:S01]  /*0930*/  ISETP.GE.AND P4, PT, R26.reuse, R4.reuse, PT ;  /* 0x000000041a00720c */ /* 0x0c0fe20003f86270 */
[----:B------:R-:W-:Y:S01]  /*0940*/  VIADD R26, R26, 0x10 ;  /* 0x000000101a1a7836 */ /* 0x000fe20000000000 */
[----:B------:R-:W-:-:S02]  /*0950*/  ISETP.GE.AND P2, PT, R30, R4, PT ;  /* 0x000000041e00720c */ /* 0x000fc40003f46270 */
[CC--:B------:R-:W-:Y:S01]  /*0960*/  ISETP.GE.OR P5, PT, R2.reuse, R5.reuse, P5 ;  /* 0x000000050200720c */ /* 0x0c0fe20002fa6670 */
[----:B------:R-:W0:Y:S01]  /*0970*/  @!P0 LDS.U16 R9, [R0+UR4+-0x800] ;  /* 0xfff8000400098984 */ /* 0x000e220008000400 */
[----:B------:R-:W1:Y:S01]  /*0980*/  @!P0 LDC.64 R6, c[0x0][0x388] ;  /* 0x0000e200ff068b82 */ /* 0x000e620000000a00 */
[CC--:B------:R-:W-:Y:S02]  /*0990*/  ISETP.GE.OR P3, PT, R2.reuse, R5.reuse, P3 ;  /* 0x000000050200720c */ /* 0x0c0fe40001f66670 */
[CC--:B------:R-:W-:Y:S02]  /*09a0*/  ISETP.GE.OR P6, PT, R2.reuse, R5.reuse, P6 ;  /* 0x000000050200720c */ /* 0x0c0fe400037c6670 */
[CC--:B------:R-:W-:Y:S02]  /*09b0*/  ISETP.GE.OR P4, PT, R2.reuse, R5.reuse, P4 ;  /* 0x000000050200720c */ /* 0x0c0fe40002786670 */
[----:B------:R-:W-:Y:S02]  /*09c0*/  ISETP.GE.OR P2, PT, R2, R5, P2 ;  /* 0x000000050200720c */ /* 0x000fe40001746670 */
[----:B------:R-:W-:-:S02]  /*09d0*/  ISETP.GT.U32.OR P5, PT, R3, 0x3aff, P5 ;  /* 0x00003aff0300780c */ /* 0x000fc40002fa4470 */
[C---:B------:R-:W-:Y:S02]  /*09e0*/  ISETP.GT.U32.OR P6, PT, R3.reuse, 0x39ff, P6 ;  /* 0x000039ff0300780c */ /* 0x040fe400037c4470 */
[C---:B------:R-:W-:Y:S01]  /*09f0*/  ISETP.GT.U32.OR P2, PT, R3.reuse, 0x38ff, P2 ;  /* 0x000038ff0300780c */ /* 0x040fe20001744470 */
[----:B------:R-:W-:Y:S01]  /*0a00*/  @!P3 LDS.U16 R40, [R0+UR4+-0x400] ;  /* 0xfffc00040028b984 */ /* 0x000fe20008000400 */
[----:B------:R-:W2:Y:S01]  /*0a10*/  @!P3 LDC.64 R32, c[0x0][0x388] ;  /* 0x0000e200ff20bb82 */ /* 0x000ea20000000a00 */
[----:B------:R-:W-:Y:S01]  /*0a20*/  IADD3 R20, PT, PT, R20, 0x10, RZ ;  /* 0x0000001014147810 */ /* 0x000fe20007ffe0ff */
[----:B------:R-:W-:Y:S01]  /*0a30*/  VIADD R3, R3, 0x800 ;  /* 0x0000080003037836 */ /* 0x000fe20000000000 */
[----:B------:R-:W-:Y:S01]  /*0a40*/  @!P4 LDS.U16 R39, [R0+UR4+-0x200] ;  /* 0xfffe00040027c984 */ /* 0x000fe20008000400 */
[----:B------:R-:W-:-:S03]  /*0a50*/  IADD3 R30, PT, PT, R30, 0x10, RZ ;  /* 0x000000101e1e7810 */ /* 0x000fc60007ffe0ff */
[----:B------:R-:W-:Y:S01]  /*0a60*/  @!P5 LDS.U16 R37, [R0+UR4+0x200] ;  /* 0x000200040025d984 */ /* 0x000fe20008000400 */
[----:B------:R-:W3:Y:S01]  /*0a70*/  @!P4 LDC.64 R24, c[0x0][0x388] ;  /* 0x0000e200ff18cb82 */ /* 0x000ee20000000a00 */
[----:B-1----:R-:W-:Y:S01]  /*0a80*/  @!P0 IMAD.WIDE R6, R19, 0x2, R6 ;  /* 0x0000000213068825 */ /* 0x002fe200078e0206 */
[----:B------:R-:W-:Y:S01]  /*0a90*/  LEA R19, R5, R19, 0x4 ;  /* 0x0000001305137211 */ /* 0x000fe200078e20ff */
[----:B------:R-:W-:Y:S05]  /*0aa0*/  @!P6 LDS.U16 R36, [R0+UR4+0x400] ;  /* 0x000400040024e984 */ /* 0x000fea0008000400 */
[----:B------:R-:W1:Y:S01]  /*0ab0*/  @!P2 LDC.64 R10, c[0x0][0x388] ;  /* 0x0000e200ff0aab82 */ /* 0x000e620000000a00 */
[----:B0-----:R0:W-:Y:S01]  /*0ac0*/  @!P0 STG.E.U16 desc[UR10][R6.64], R9 ;  /* 0x0000000906008986 */ /* 0x0011e2000c10150a */
[----:B------:R-:W-:Y:S01]  /*0ad0*/  ISETP.GE.OR P0, PT, R2, R5, P1 ;  /* 0x000000050200720c */ /* 0x000fe20000f06670 */
[----:B--2---:R-:W-:Y:S01]  /*0ae0*/  @!P3 IMAD.WIDE R32, R13, 0x2, R32 ;  /* 0x000000020d20b825 */ /* 0x004fe200078e0220 */
[----:B------:R-:W-:-:S02]  /*0af0*/  ISETP.GE.AND P1, PT, R27, R4, PT ;  /* 0x000000041b00720c */ /* 0x000fc40003f26270 */
[----:B------:R-:W-:Y:S01]  /*0b00*/  @!P2 LDS.U16 R4, [R0+UR4+0x600] ;  /* 0x000600040004a984 */ /* 0x000fe20008000400 */
[C---:B------:R-:W-:Y:S01]  /*0b10*/  IMAD R13, R5.reuse, 0x10, R13 ;  /* 0x00000010050d7824 */ /* 0x040fe200078e020d */
[----:B------:R-:W-:Y:S01]  /*0b20*/  ISETP.GE.OR P1, PT, R2, R5, P1 ;  /* 0x000000050200720c */ /* 0x000fe20000f26670 */
[----:B---3--:R-:W-:Y:S01]  /*0b30*/  @!P4 IMAD.WIDE R24, R14, 0x2, R24 ;  /* 0x000000020e18c825 */ /* 0x008fe200078e0218 */
[----:B------:R-:W-:Y:S02]  /*0b40*/  LEA R14, R5, R14, 0x4 ;  /* 0x0000000e050e7211 */ /* 0x000fe400078e20ff */
[----:B------:R-:W-:Y:S01]  /*0b50*/  IADD3 R27, PT, PT, R27, 0x10, RZ ;  /* 0x000000101b1b7810 */ /* 0x000fe20007ffe0ff */
[----:B0-----:R-:W0:Y:S02]  /*0b60*/  @!P5 LDC.64 R6, c[0x0][0x388] ;  /* 0x0000e200ff06db82 */ /* 0x001e240000000a00 */
[----:B------:R-:W2:Y:S01]  /*0b70*/  @!P0 LDS.U16 R41, [R0+UR4+-0x600] ;  /* 0xfffa000400298984 */ /* 0x000ea20008000400 */
[----:B-1----:R-:W-:-:S05]  /*0b80*/  @!P2 IMAD.WIDE R10, R18, 0x2, R10 ;  /* 0x00000002120aa825 */ /* 0x002fca00078e020a */
[----:B------:R-:W1:Y:S01]  /*0b90*/  @!P1 LDS.U16 R38, [R0+UR4] ;  /* 0x0000000400269984 */ /* 0x000e620008000400 */
[----:B------:R-:W3:Y:S01]  /*0ba0*/  @!P0 LDC.64 R34, c[0x0][0x388] ;  /* 0x0000e200ff228b82 */ /* 0x000ee20000000a00 */
[----:B------:R-:W-:Y:S01]  /*0bb0*/  UIADD3 UR4, UPT, UPT, UR4, 0x1000, URZ ;  /* 0x0000100004047890 */ /* 0x000fe2000fffe0ff */
[----:B------:R-:W-:-:S03]  /*0bc0*/  IMAD R18, R5, 0x10, R18 ;  /* 0x0000001005127824 */ /* 0x000fc600078e0212 */
[----:B------:R-:W-:-:S03]  /*0bd0*/  UISETP.NE.AND UP0, UPT, UR4, 0x8800, UPT ;  /* 0x000088000400788c */ /* 0x000fc6000bf05270 */
[----:B------:R-:W4:Y:S01]  /*0be0*/  @!P1 LDC.64 R22, c[0x0][0x388] ;  /* 0x0000e200ff169b82 */ /* 0x000f220000000a00 */
[----:B0-----:R-:W-:-:S07]  /*0bf0*/  @!P5 IMAD.WIDE R6, R16, 0x2, R6 ;  /* 0x000000021006d825 */ /* 0x001fce00078e0206 */
[----:B------:R-:W0:Y:S01]  /*0c00*/  @!P6 LDC.64 R8, c[0x0][0x388] ;  /* 0x0000e200ff08eb82 */ /* 0x000e220000000a00 */
[----:B------:R-:W-:Y:S02]  /*0c10*/  IMAD R16, R5, 0x10, R16 ;  /* 0x0000001005107824 */ /* 0x000fe400078e0210 */
[----:B---3--:R-:W-:-:S04]  /*0c20*/  @!P0 IMAD.WIDE R34, R12, 0x2, R34 ;  /* 0x000000020c228825 */ /* 0x008fc800078e0222 */
[----:B------:R-:W-:Y:S02]  /*0c30*/  IMAD R12, R5, 0x10, R12 ;  /* 0x00000010050c7824 */ /* 0x000fe400078e020c */
[----:B----4-:R-:W-:Y:S01]  /*0c40*/  @!P1 IMAD.WIDE R22, R15, 0x2, R22 ;  /* 0x000000020f169825 */ /* 0x010fe200078e0216 */
[----:B--2---:R2:W-:Y:S03]  /*0c50*/  @!P0 STG.E.U16 desc[UR10][R34.64], R41 ;  /* 0x0000002922008986 */ /* 0x0045e6000c10150a */
[----:B------:R-:W-:Y:S01]  /*0c60*/  IMAD R15, R5, 0x10, R15 ;  /* 0x00000010050f7824 */ /* 0x000fe200078e020f */
[----:B------:R2:W-:Y:S01]  /*0c70*/  @!P3 STG.E.U16 desc[UR10][R32.64], R40 ;  /* 0x000000282000b986 */ /* 0x0005e2000c10150a */
[----:B0-----:R-:W-:-:S03]  /*0c80*/  @!P6 IMAD.WIDE R8, R17, 0x2, R8 ;  /* 0x000000021108e825 */ /* 0x001fc600078e0208 */
[----:B------:R2:W-:Y:S01]  /*0c90*/  @!P4 STG.E.U16 desc[UR10][R24.64], R39 ;  /* 0x000000271800c986 */ /* 0x0005e2000c10150a */
[----:B------:R-:W-:-:S03]  /*0ca0*/  LEA R17, R5, R17, 0x4 ;  /* 0x0000001105117211 */ /* 0x000fc600078e20ff */
[----:B-1----:R2:W-:Y:S04]  /*0cb0*/  @!P1 STG.E.U16 desc[UR10][R22.64], R38 ;  /* 0x0000002616009986 */ /* 0x0025e8000c10150a */
[----:B------:R2:W-:Y:S04]  /*0cc0*/  @!P5 STG.E.U16 desc[UR10][R6.64], R37 ;  /* 0x000000250600d986 */ /* 0x0005e8000c10150a */
[----:B------:R2:W-:Y:S04]  /*0cd0*/  @!P6 STG.E.U16 desc[UR10][R8.64], R36 ;  /* 0x000000240800e986 */ /* 0x0005e8000c10150a */
[----:B------:R2:W-:Y:S01]  /*0ce0*/  @!P2 STG.E.U16 desc[UR10][R10.64], R4 ;  /* 0x000000040a00a986 */ /* 0x0005e2000c10150a */
[----:B------:R-:W-:Y:S05]  /*0cf0*/  BRA.U UP0, `(.L_x_1) ;  /* 0xfffffff900e07547 */ /* 0x000fea000b83ffff */
[----:B------:R-:W-:Y:S05]  /*0d00*/  EXIT ;  /* 0x000000000000794d */ /* 0x000fea0003800000 */
.L_x_2:
[----:B------:R-:W-:-:S00]  /*0d10*/  BRA `(.L_x_2) ;  /* 0xfffffffc00fc7947 */ /* 0x000fc0000383ffff */
[----:B------:R-:W-:-:S00]  /*0d20*/  NOP ;  /* 0x0000000000007918 */ /* 0x000fc00000000000 */
        /* <DEDUP_REMOVED lines=13> */
.L_x_33:


//--------------------- .text._Z10tma_kernelPK6__halfPS_ii --------------------------
	.section	.text._Z10tma_kernelPK6__halfPS_ii,"ax",@progbits
	.align	128
        .global         _Z10tma_kernelPK6__halfPS_ii
        .type           _Z10tma_kernelPK6__halfPS_ii,@function
        .size           _Z10tma_kernelPK6__halfPS_ii,(.L_x_34 - _Z10tma_kernelPK6__halfPS_ii)
        .other          _Z10tma_kernelPK6__halfPS_ii,@"STO_CUDA_ENTRY STV_DEFAULT"
_Z10tma_kernelPK6__halfPS_ii:
.text._Z10tma_kernelPK6__halfPS_ii:
[----:B------:R-:W-:Y:S01]  /*0000*/  LDC R1, c[0x0][0x37c] ;  /* 0x0000df00ff017b82 */ /* 0x000fe20000000800 */
[----:B------:R-:W0:Y:S07]  /*0010*/  S2R R4, SR_TID.X ;  /* 0x0000000000047919 */ /* 0x000e2e0000002100 */
[----:B------:R-:W1:Y:S01]  /*0020*/  S2UR UR4, SR_CTAID.X ;  /* 0x00000000000479c3 */ /* 0x000e620000002500 */
[----:B------:R-:W2:Y:S01]  /*0030*/  LDCU UR7, c[0x0][0x394] ;  /* 0x00007280ff0777ac */ /* 0x000ea20008000800 */
[----:B------:R-:W-:Y:S01]  /*0040*/  UMOV UR5, 0x400 ;  /* 0x0000040000057882 */ /* 0x000fe20000000000 */
[----:B------:R-:W3:Y:S05]  /*0050*/  LDCU.64 UR8, c[0x0][0x358] ;  /* 0x00006b00ff0877ac */ /* 0x000eea0008000a00 */
[----:B------:R-:W4:Y:S01]  /*0060*/  S2UR UR6, SR_CgaCtaId ;  /* 0x00000000000679c3 */ /* 0x000f220000008800 */
[----:B------:R-:W2:Y:S01]  /*0070*/  LDCU UR10, c[0x0][0x390] ;  /* 0x00007200ff0a77ac */ /* 0x000ea20008000800 */
[----:B-1----:R-:W-:Y:S01]  /*0080*/  USHF.L.U32 UR4, UR4, 0x7, URZ ;  /* 0x0000000704047899 */ /* 0x002fe200080006ff */
[C---:B0-----:R-:W-:Y:S01]  /*0090*/  VIADD R0, R4.reuse, 0x100 ;  /* 0x0000010004007836 */ /* 0x041fe20000000000 */
[C---:B------:R-:W-:Y:S01]  /*00a0*/  LOP3.LUT R7, R4.reuse, 0x400, RZ, 0xfc, !PT ;  /* 0x0000040004077812 */ /* 0x040fe200078efcff */
[C---:B------:R-:W-:Y:S01]  /*00b0*/  VIADD R5, R4.reuse, 0x200 ;  /* 0x0000020004057836 */ /* 0x040fe20000000000 */
[C---:B------:R-:W-:Y:S01]  /*00c0*/  IADD3 R8, PT, PT, R4.reuse, 0x500, RZ ;  /* 0x0000050004087810 */ /* 0x040fe20007ffe0ff */
[C---:B------:R-:W-:Y:S01]  /*00d0*/  VIADD R6, R4.reuse, 0x300 ;  /* 0x0000030004067836 */ /* 0x040fe20000000000 */
[----:B------:R-:W-:Y:S01]  /*00e0*/  SHF.R.U32.HI R11, RZ, 0x7, R4 ;  /* 0x00000007ff0b7819 */ /* 0x000fe20000011604 */
[C---:B------:R-:W-:Y:S01]  /*00f0*/  VIADD R9, R4.reuse, 0x600 ;  /* 0x0000060004097836 */ /* 0x040fe20000000000 */
[----:B------:R-:W-:Y:S01]  /*0100*/  SHF.R.U32.HI R7, RZ, 0x7, R7 ;  /* 0x00000007ff077819 */ /* 0x000fe20000011607 */
[----:B------:R-:W-:Y:S01]  /*0110*/  VIADD R10, R4, 0x700 ;  /* 0x00000700040a7836 */ /* 0x000fe20000000000 */
[----:B------:R-:W-:Y:S01]  /*0120*/  SHF.R.U32.HI R0, RZ, 0x7, R0 ;  /* 0x00000007ff007819 */ /* 0x000fe20000011600 */
[----:B------:R-:W-:Y:S01]  /*0130*/  IMAD.MOV.U32 R3, RZ, RZ, R4 ;  /* 0x000000ffff037224 */ /* 0x000fe200078e0004 */
[----:B------:R-:W-:Y:S01]  /*0140*/  SHF.R.U32.HI R5, RZ, 0x7, R5 ;  /* 0x00000007ff057819 */ /* 0x000fe20000011605 */
[----:B----4-:R-:W-:Y:S01]  /*0150*/  ULEA UR5, UR6, UR5, 0x18 ;  /* 0x0000000506057291 */ /* 0x010fe2000f8ec0ff */
[----:B------:R-:W-:-:S02]  /*0160*/  SHF.R.U32.HI R6, RZ, 0x7, R6 ;  /* 0x00000007ff067819 */ /* 0x000fc40000011606 */
[----:B------:R-:W-:Y:S02]  /*0170*/  SHF.R.U32.HI R8, RZ, 0x7, R8 ;  /* 0x00000007ff087819 */ /* 0x000fe40000011608 */
[----:B------:R-:W-:Y:S02]  /*0180*/  SHF.R.U32.HI R9, RZ, 0x7, R9 ;  /* 0x00000007ff097819 */ /* 0x000fe40000011609 */
[----:B------:R-:W-:Y:S02]  /*0190*/  SHF.R.U32.HI R10, RZ, 0x7, R10 ;  /* 0x00000007ff0a7819 */ /* 0x000fe4000001160a */
[----:B------:R-:W-:Y:S02]  /*01a0*/  LOP3.LUT R2, R4, 0x7f, RZ, 0xc0, !PT ;  /* 0x0000007f04027812 */ /* 0x000fe400078ec0ff */
[----:B------:R-:W-:Y:S02]  /*01b0*/  LOP3.LUT R11, R11, UR4, RZ, 0xfc, !PT ;  /* 0x000000040b0b7c12 */ /* 0x000fe4000f8efcff */
[----:B------:R-:W-:-:S02]  /*01c0*/  LOP3.LUT R7, R7, UR4, RZ, 0xfc, !PT ;  /* 0x0000000407077c12 */ /* 0x000fc4000f8efcff */
        /* <DEDUP_REMOVED lines=31> */
[----:B---3--:R-:W-:-:S07]  /*03c0*/  IMAD.MOV.U32 R40, RZ, RZ, R14 ;  /* 0x000000ffff287224 */ /* 0x008fce00078e000e */
.L_x_3:
        /* <DEDUP_REMOVED lines=72> */
.L_x_4:
        /* <DEDUP_REMOVED lines=23> */
[----:B------:R-:W-:Y:S01]  /*09c0*/  ISETP.GT.U32.OR P2, PT, R3, 0x38ff, P2 ;  /* 0x000038ff0300780c */ /* 0x000fe20001744470 */
        /* <DEDUP_REMOVED lines=49> */
.L_x_5:
        /* <DEDUP_REMOVED lines=10> */
.L_x_34:


//--------------------- .text._Z14cpasync_kernelPK6__halfPS_ii --------------------------
	.section	.text._Z14cpasync_kernelPK6__halfPS_ii,"ax",@progbits
	.align	128
        .global         _Z14cpasync_kernelPK6__halfPS_ii
        .type           _Z14cpasync_kernelPK6__halfPS_ii,@function
        .size           _Z14cpasync_kernelPK6__halfPS_ii,(.L_x_35 - _Z14cpasync_kernelPK6__halfPS_ii)
        .other          _Z14cpasync_kernelPK6__halfPS_ii,@"STO_CUDA_ENTRY STV_DEFAULT"
_Z14cpasync_kernelPK6__halfPS_ii:
.text._Z14cpasync_kernelPK6__halfPS_ii:
[----:B------:R-:W1:Y:S01]  /*0000*/  LDC R1, c[0x0][0x37c] ;  /* 0x0000df00ff017b82 */ /* 0x000e620000000800 */
[----:B------:R-:W2:Y:S01]  /*0010*/  S2R R2, SR_TID.X ;  /* 0x0000000000027919 */ /* 0x000ea20000002100 */
[----:B-1----:R-:W-:Y:S01]  /*0020*/  VIADD R1, R1, 0xfffffff8 ;  /* 0xfffffff801017836 */ /* 0x002fe20000000000 */
[----:B------:R-:W-:Y:S01]  /*0030*/  MOV R0, 0x8 ;  /* 0x0000000800007802 */ /* 0x000fe20000000f00 */
[----:B------:R-:W-:Y:S01]  /*0040*/  IMAD.MOV.U32 R3, RZ, RZ, 0x8 ;  /* 0x00000008ff037424 */ /* 0x000fe200078e00ff */
[----:B------:R-:W1:Y:S03]  /*0050*/  LDCU UR4, c[0x0][0x2f8] ;  /* 0x00005f00ff0477ac */ /* 0x000e660008000800 */
[----:B------:R-:W3:Y:S01]  /*0060*/  S2UR UR36, SR_CTAID.X ;  /* 0x00000000002479c3 */ /* 0x000ee20000002500 */
[----:B------:R-:W4:Y:S01]  /*0070*/  LDCU.64 UR6, c[0x4][URZ] ;  /* 0x01000000ff0677ac */ /* 0x000f220008000a00 */
[----:B------:R-:W5:Y:S06]  /*0080*/  LDCU UR5, c[0x0][0x2fc] ;  /* 0x00005f80ff0577ac */ /* 0x000f6c0008000800 */
[----:B------:R2:W2:Y:S01]  /*0090*/  LDC.64 R8, c[0x4][R0] ;  /* 0x0100000000087b82 */ /* 0x0004a20000000a00 */
[----:B-1----:R-:W-:Y:S01]  /*00a0*/  IADD3 R6, P0, PT, R1, UR4, RZ ;  /* 0x0000000401067c10 */ /* 0x002fe2000ff1e0ff */
[----:B----4-:R-:W-:-:S02]  /*00b0*/  IMAD.U32 R4, RZ, RZ, UR6 ;  /* 0x00000006ff047e24 */ /* 0x010fc4000f8e00ff */
[----:B------:R-:W-:Y:S01]  /*00c0*/  IMAD.U32 R5, RZ, RZ, UR7 ;  /* 0x00000007ff057e24 */ /* 0x000fe2000f8e00ff */
[----:B---3--:R-:W-:Y:S01]  /*00d0*/  USHF.L.U32 UR36, UR36, 0x7, URZ ;  /* 0x0000000724247899 */ /* 0x008fe200080006ff */
[----:B-----5:R-:W-:Y:S01]  /*00e0*/  IMAD.X R7, RZ, RZ, UR5, P0 ;  /* 0x00000005ff077e24 */ /* 0x020fe200080e06ff */
[----:B--2---:R1:W-:Y:S10]  /*00f0*/  STL.64 [R1], R2 ;  /* 0x0000000201007387 */ /* 0x0043f40000100a00 */
[----:B------:R-:W-:-:S07]  /*0100*/  LEPC R20, `(.L_x_6) ;  /* 0x000000001014794e */ /* 0x000fce0000000000 */
[----:B-1----:R-:W-:Y:S05]  /*0110*/  CALL.ABS.NOINC R8 ;  /* 0x0000000008007343 */ /* 0x002fea0003c00000 */
.L_x_6:
[----:B------:R-:W1:Y:S01]  /*0120*/  LDC.64 R4, c[0x0][0x390] ;  /* 0x0000e400ff047b82 */ /* 0x000e620000000a00 */
[C---:B------:R-:W-:Y:S01]  /*0130*/  IMAD.SHL.U32 R0, R2.reuse, 0x8, RZ ;  /* 0x0000000802007824 */ /* 0x040fe200078e00ff */
[----:B------:R-:W-:Y:S01]  /*0140*/  SHF.R.U32.HI R3, RZ, 0x4, R2 ;  /* 0x00000004ff037819 */ /* 0x000fe20000011602 */
[C---:B------:R-:W-:Y:S01]  /*0150*/  VIADD R7, R2.reuse, 0x100 ;  /* 0x0000010002077836 */ /* 0x040fe20000000000 */
[----:B------:R-:W2:Y:S01]  /*0160*/  S2R R25, SR_CgaCtaId ;  /* 0x0000000000197919 */ /* 0x000ea20000008800 */
[----:B------:R-:W-:Y:S01]  /*0170*/  VIADD R15, R2, 0x200 ;  /* 0x00000200020f7836 */ /* 0x000fe20000000000 */
[----:B------:R-:W-:Y:S01]  /*0180*/  LOP3.LUT R0, R0, 0x78, RZ, 0xc0, !PT ;  /* 0x0000007800007812 */ /* 0x000fe200078ec0ff */
[----:B------:R-:W-:Y:S01]  /*0190*/  VIADD R17, R2, 0x300 ;  /* 0x0000030002117836 */ /* 0x000fe20000000000 */
[----:B------:R-:W-:Y:S01]  /*01a0*/  LOP3.LUT R3, R3, UR36, RZ, 0xfc, !PT ;  /* 0x0000002403037c12 */ /* 0x000fe2000f8efcff */
[----:B------:R-:W3:Y:S01]  /*01b0*/  LDC.64 R18, c[0x0][0x358] ;  /* 0x0000d600ff127b82 */ /* 0x000ee20000000a00 */
[----:B------:R-:W-:Y:S01]  /*01c0*/  LEA.HI R23, R7, UR36, RZ, 0x1c ;  /* 0x0000002407177c11 */ /* 0x000fe2000f8fe0ff */
[----:B------:R-:W-:Y:S01]  /*01d0*/  VIADD R6, R0, 0x8 ;  /* 0x0000000800067836 */ /* 0x000fe20000000000 */
[----:B------:R-:W-:Y:S01]  /*01e0*/  LEA.HI R15, R15, UR36, RZ, 0x1c ;  /* 0x000000240f0f7c11 */ /* 0x000fe2000f8fe0ff */
[----:B------:R-:W-:Y:S01]  /*01f0*/  BSSY.RECONVERGENT B0, `(.L_x_7) ;  /* 0x0000035000007945 */ /* 0x000fe20003800200 */
[----:B------:R-:W-:-:S02]  /*0200*/  LEA.HI R17, R17, UR36, RZ, 0x1c ;  /* 0x0000002411117c11 */ /* 0x000fc4000f8fe0ff */
[----:B------:R-:W-:Y:S02]  /*0210*/  MOV R14, 0x400 ;  /* 0x00000400000e7802 */ /* 0x000fe40000000f00 */
[----:B------:R-:W-:Y:S02]  /*0220*/  ISETP.GT.U32.AND P6, PT, R2, 0x2ff, PT ;  /* 0x000002ff0200780c */ /* 0x000fe40003fc4070 */
[----:B-1----:R-:W-:-:S04]  /*0230*/  ISETP.GT.AND P0, PT, R6, R5, PT ;  /* 0x000000050600720c */ /* 0x002fc80003f04270 */
[-C--:B------:R-:W-:Y:S02]  /*0240*/  ISETP.GE.OR P3, PT, R3, R4.reuse, P0 ;  /* 0x000000040300720c */ /* 0x080fe40000766670 */
[-C--:B------:R-:W-:Y:S02]  /*0250*/  ISETP.GE.OR P4, PT, R23, R4.reuse, P0 ;  /* 0x000000041700720c */ /* 0x080fe40000786670 */
[-C--:B------:R-:W-:Y:S02]  /*0260*/  ISETP.GE.OR P1, PT, R15, R4.reuse, P0 ;  /* 0x000000040f00720c */ /* 0x080fe40000726670 */
[----:B------:R-:W-:-:S07]  /*0270*/  ISETP.GE.OR P2, PT, R17, R4, P0 ;  /* 0x000000041100720c */ /* 0x000fce0000746670 */
[----:B------:R-:W1:Y:S01]  /*0280*/  @!P3 LDC.64 R8, c[0x0][0x380] ;  /* 0x0000e000ff08bb82 */ /* 0x000e620000000a00 */
[C---:B---3--:R-:W-:Y:S01]  /*0290*/  @!P3 R2UR UR4, R18.reuse ;  /* 0x000000001204b2ca */ /* 0x048fe200000e0000 */
[-CC-:B------:R-:W-:Y:S01]  /*02a0*/  @!P3 IMAD R21, R3, R5.reuse, R0.reuse ;  /* 0x000000050315b224 */ /* 0x180fe200078e0200 */
[----:B------:R-:W-:Y:S01]  /*02b0*/  @!P3 R2UR UR5, R19 ;  /* 0x000000001305b2ca */ /* 0x000fe200000e0000 */
[-CC-:B------:R-:W-:Y:S01]  /*02c0*/  @!P4 IMAD R23, R23, R5.reuse, R0.reuse ;  /* 0x000000051717c224 */ /* 0x180fe200078e0200 */
[----:B------:R-:W-:Y:S01]  /*02d0*/  @!P4 R2UR UR6, R18 ;  /* 0x000000001206c2ca */ /* 0x000fe200000e0000 */
[-CC-:B------:R-:W-:Y:S01]  /*02e0*/  @!P1 IMAD R15, R15, R5.reuse, R0.reuse ;  /* 0x000000050f0f9224 */ /* 0x180fe200078e0200 */
[----:B------:R-:W-:Y:S01]  /*02f0*/  @!P4 R2UR UR7, R19 ;  /* 0x000000001307c2ca */ /* 0x000fe200000e0000 */
[----:B------:R-:W3:Y:S01]  /*0300*/  @!P4 LDC.64 R12, c[0x0][0x380] ;  /* 0x0000e000ff0ccb82 */ /* 0x000ee20000000a00 */
[----:B--2---:R-:W-:Y:S01]  /*0310*/  LEA R3, R25, R14, 0x18 ;  /* 0x0000000e19037211 */ /* 0x004fe200078ec0ff */
[----:B------:R-:W-:-:S06]  /*0320*/  @!P2 IMAD R17, R17, R5, R0 ;  /* 0x000000051111a224 */ /* 0x000fcc00078e0200 */
[----:B------:R-:W2:Y:S08]  /*0330*/  @!P1 LDC.64 R10, c[0x0][0x380] ;  /* 0x0000e000ff0a9b82 */ /* 0x000eb00000000a00 */
[----:B------:R-:W4:Y:S01]  /*0340*/  @!P2 LDC.64 R6, c[0x0][0x380] ;  /* 0x0000e000ff06ab82 */ /* 0x000f220000000a00 */
[----:B-1----:R-:W-:-:S04]  /*0350*/  @!P3 IMAD.WIDE R20, R21, 0x2, R8 ;  /* 0x000000021514b825 */ /* 0x002fc800078e0208 */
[C---:B------:R-:W-:Y:S02]  /*0360*/  VIADD R9, R2.reuse, 0x400 ;  /* 0x0000040002097836 */ /* 0x040fe40000000000 */
[----:B------:R-:W-:Y:S02]  /*0370*/  IMAD R8, R2, 0x10, R3 ;  /* 0x0000001002087824 */ /* 0x000fe400078e0203 */
[----:B---3--:R-:W-:Y:S01]  /*0380*/  @!P4 IMAD.WIDE R12, R23, 0x2, R12 ;  /* 0x00000002170cc825 */ /* 0x008fe200078e020c */
[----:B------:R-:W-:Y:S02]  /*0390*/  LEA.HI R9, R9, UR36, RZ, 0x1c ;  /* 0x0000002409097c11 */ /* 0x000fe4000f8fe0ff */
[----:B------:R-:W-:Y:S01]  /*03a0*/  @!PT LDS RZ, [RZ] ;  /* 0x00000000fffff984 */ /* 0x000fe20000000800 */
[----:B------:R-:W-:Y:S01]  /*03b0*/  @!PT LDS RZ, [RZ] ;  /* 0x00000000fffff984 */ /* 0x000fe20000000800 */
[----:B------:R-:W-:Y:S01]  /*03c0*/  @!PT LDS RZ, [RZ] ;  /* 0x00000000fffff984 */ /* 0x000fe20000000800 */
[----:B------:R1:W-:Y:S01]  /*03d0*/  @!P3 LDGSTS.E.128 [R8], desc[UR4][R20.64] ;  /* 0x000000001408bfae */ /* 0x0003e2000b9a1804 */
[C---:B------:R-:W-:Y:S02]  /*03e0*/  @!P1 R2UR UR4, R18.reuse ;  /* 0x00000000120492ca */ /* 0x040fe400000e0000 */
[----:B------:R-:W-:Y:S01]  /*03f0*/  @!P1 R2UR UR5, R19 ;  /* 0x00000000130592ca */ /* 0x000fe200000e0000 */
[----:B------:R1:W-:Y:S01]  /*0400*/  @!P4 LDGSTS.E.128 [R8+0x1000], desc[UR6][R12.64] ;  /* 0x010000000c08cfae */ /* 0x0003e2000b9a1806 */
[----:B------:R-:W-:Y:S01]  /*0410*/  @!P2 R2UR UR6, R18 ;  /* 0x000000001206a2ca */ /* 0x000fe200000e0000 */
[----:B--2---:R-:W-:Y:S01]  /*0420*/  @!P1 IMAD.WIDE R10, R15, 0x2, R10 ;  /* 0x000000020f0a9825 */ /* 0x004fe200078e020a */
[----:B------:R-:W-:-:S02]  /*0430*/  @!P2 R2UR UR7, R19 ;  /* 0x000000001307a2ca */ /* 0x000fc400000e0000 */
[----:B------:R-:W-:Y:S02]  /*0440*/  ISETP.GE.OR P5, PT, R9, R4, P0 ;  /* 0x000000040900720c */ /* 0x000fe400007a6670 */
[C---:B------:R-:W-:Y:S01]  /*0450*/  ISETP.GT.U32.AND P4, PT, R2.reuse, 0x1ff, PT ;  /* 0x000001ff0200780c */ /* 0x040fe20003f84070 */
[----:B----4-:R-:W-:Y:S01]  /*0460*/  @!P2 IMAD.WIDE R6, R17, 0x2, R6 ;  /* 0x000000021106a825 */ /* 0x010fe200078e0206 */
[----:B------:R-:W-:-:S03]  /*0470*/  ISETP.GT.U32.AND P3, PT, R2, 0xff, PT ;  /* 0x000000ff0200780c */ /* 0x000fc60003f64070 */
[----:B------:R1:W-:Y:S04]  /*0480*/  @!P1 LDGSTS.E.128 [R8+0x2000], desc[UR4][R10.64] ;  /* 0x020000000a089fae */ /* 0x0003e8000b9a1804 */
[----:B------:R1:W-:Y:S02]  /*0490*/  @!P2 LDGSTS.E.128 [R8+0x3000], desc[UR6][R6.64] ;  /* 0x030000000608afae */ /* 0x0003e4000b9a1806 */
[----:B------:R-:W-:Y:S05]  /*04a0*/  @P5 BRA `(.L_x_8) ;  /* 0x0000000000245947 */ /* 0x000fea0003800000 */
[----:B-1----:R-:W1:Y:S01]  /*04b0*/  LDC.64 R6, c[0x0][0x380] ;  /* 0x0000e000ff067b82 */ /* 0x002e620000000a00 */
[----:B------:R-:W-:Y:S01]  /*04c0*/  R2UR UR4, R18 ;  /* 0x00000000120472ca */ /* 0x000fe200000e0000 */
[----:B------:R-:W-:Y:S01]  /*04d0*/  IMAD R9, R9, R5, R0 ;  /* 0x0000000509097224 */ /* 0x000fe200078e0200 */
[----:B------:R-:W-:-:S03]  /*04e0*/  R2UR UR5, R19 ;  /* 0x00000000130572ca */ /* 0x000fc600000e0000 */
[----:B-1----:R-:W-:-:S10]  /*04f0*/  IMAD.WIDE R6, R9, 0x2, R6 ;  /* 0x0000000209067825 */ /* 0x002fd400078e0206 */
[----:B------:R-:W-:Y:S01]  /*0500*/  @!PT LDS RZ, [RZ] ;  /* 0x00000000fffff984 */ /* 0x000fe20000000800 */
[----:B------:R-:W-:Y:S01]  /*0510*/  @!PT LDS RZ, [RZ] ;  /* 0x00000000fffff984 */ /* 0x000fe20000000800 */
[----:B------:R-:W-:Y:S01]  /*0520*/  @!PT LDS RZ, [RZ] ;  /* 0x00000000fffff984 */ /* 0x000fe20000000800 */
[----:B------:R2:W-:Y:S02]  /*0530*/  LDGSTS.E.128 [R8+0x4000], desc[UR4][R6.64] ;  /* 0x0400000006087fae */ /* 0x0005e4000b9a1804 */
.L_x_8:
[----:B------:R-:W-:Y:S05]  /*0540*/  BSYNC.RECONVERGENT B0 ;  /* 0x0000000000007941 */ /* 0x000fea0003800200 */
.L_x_7:
[----:B------:R-:W-:Y:S04]  /*0550*/  BSSY.RECONVERGENT B0, `(.L_x_9) ;  /* 0x000000f000007945 */ /* 0x000fe80003800200 */
[----:B------:R-:W-:Y:S05]  /*0560*/  @P6 BRA `(.L_x_10) ;  /* 0x0000000000346947 */ /* 0x000fea0003800000 */
[----:B-12---:R-:W-:-:S05]  /*0570*/  VIADD R6, R2, 0x500 ;  /* 0x0000050002067836 */ /* 0x006fca0000000000 */
[----:B------:R-:W-:-:S04]  /*0580*/  LEA.HI R9, R6, UR36, RZ, 0x1c ;  /* 0x0000002406097c11 */ /* 0x000fc8000f8fe0ff */
[----:B------:R-:W-:-:S13]  /*0590*/  ISETP.GE.OR P1, PT, R9, R4, P0 ;  /* 0x000000040900720c */ /* 0x000fda0000726670 */
[----:B------:R-:W-:Y:S05]  /*05a0*/  @P1 BRA `(.L_x_10) ;  /* 0x0000000000241947 */ /* 0x000fea0003800000 */
[----:B------:R-:W1:Y:S01]  /*05b0*/  LDC.64 R6, c[0x0][0x380] ;  /* 0x0000e000ff067b82 */ /* 0x000e620000000a00 */
        /* <DEDUP_REMOVED lines=8> */
.L_x_10:
[----:B------:R-:W-:Y:S05]  /*0640*/  BSYNC.RECONVERGENT B0 ;  /* 0x0000000000007941 */ /* 0x000fea0003800200 */
.L_x_9:
[----:B------:R-:W-:Y:S04]  /*0650*/  BSSY.RECONVERGENT B0, `(.L_x_11) ;  /* 0x000000f000007945 */ /* 0x000fe80003800200 */
[----:B------:R-:W-:Y:S05]  /*0660*/  @P4 BRA `(.L_x_12) ;  /* 0x0000000000344947 */ /* 0x000fea0003800000 */
[----:B-123--:R-:W-:-:S05]  /*0670*/  VIADD R6, R2, 0x600 ;  /* 0x0000060002067836 */ /* 0x00efca0000000000 */
        /* <DEDUP_REMOVED lines=12> */
.L_x_12:
[----:B------:R-:W-:Y:S05]  /*0740*/  BSYNC.RECONVERGENT B0 ;  /* 0x0000000000007941 */ /* 0x000fea0003800200 */
.L_x_11:
[----:B------:R-:W-:Y:S04]  /*0750*/  BSSY.RECONVERGENT B0, `(.L_x_13) ;  /* 0x000000f000007945 */ /* 0x000fe80003800200 */
[----:B------:R-:W-:Y:S05]  /*0760*/  @P3 BRA `(.L_x_14) ;  /* 0x0000000000343947 */ /* 0x000fea0003800000 */
[----:B-1234-:R-:W-:-:S05]  /*0770*/  VIADD R6, R2, 0x700 ;  /* 0x0000070002067836 */ /* 0x01efca0000000000 */
        /* <DEDUP_REMOVED lines=12> */
.L_x_14:
[----:B------:R-:W-:Y:S05]  /*0840*/  BSYNC.RECONVERGENT B0 ;  /* 0x0000000000007941 */ /* 0x000fea0003800200 */
.L_x_13:
[----:B------:R-:W0:Y:S01]  /*0850*/  LDGDEPBAR ;  /* 0x00000000000079af */ /* 0x000e220000000000 */
[----:B------:R-:W-:-:S04]  /*0860*/  DEPBAR.LE SB0, 0x0 ;  /* 0x000080000000791a */ /* 0x000fc80000000000 */
[----:B------:R-:W-:Y:S05]  /*0870*/  WARPSYNC.ALL ;  /* 0x0000000000007948 */ /* 0x000fea0003800000 */
[----:B------:R-:W-:Y:S06]  /*0880*/  BAR.SYNC.DEFER_BLOCKING 0x0 ;  /* 0x0000000000007b1d */ /* 0x000fec0000010000 */
[----:B------:R-:W1:Y:S01]  /*0890*/  LDCU.64 UR6, c[0x0][0x390] ;  /* 0x00007200ff0677ac */ /* 0x000e620008000a00 */
[----:B------:R-:W-:-:S05]  /*08a0*/  UMOV UR4, URZ ;  /* 0x000000ff00047c82 */ /* 0x000fca0008000000 */
.L_x_31:
[----:B------:R-:W-:Y:S01]  /*08b0*/  LEA R0, R2, UR4, 0x6 ;  /* 0x0000000402007c11 */ /* 0x000fe2000f8e30ff */
[----:B------:R-:W-:Y:S01]  /*08c0*/  UIADD3 UR4, UPT, UPT, UR4, 0x8, URZ ;  /* 0x0000000804047890 */ /* 0x000fe2000fffe0ff */
[----:B------:R-:W-:Y:S02]  /*08d0*/  BSSY.RECONVERGENT B0, `(.L_x_15) ;  /* 0x0000015000007945 */ /* 0x000fe40003800200 */
[C---:B------:R-:W-:Y:S01]  /*08e0*/  ISETP.GT.U32.AND P0, PT, R0.reuse, 0x3fff, PT ;  /* 0x00003fff0000780c */ /* 0x040fe20003f04070 */
[C---:B-----5:R-:W-:Y:S01]  /*08f0*/  IMAD R4, R0.reuse, 0x2, R3 ;  /* 0x0000000200047824 */ /* 0x060fe200078e0203 */
[C---:B------:R-:W-:Y:S02]  /*0900*/  ISETP.GT.U32.AND P1, PT, R0.reuse, 0x3ffe, PT ;  /* 0x00003ffe0000780c */ /* 0x040fe40003f24070 */
[C---:B------:R-:W-:Y:S02]  /*0910*/  ISETP.GT.U32.AND P2, PT, R0.reuse, 0x3ffd, PT ;  /* 0x00003ffd0000780c */ /* 0x040fe40003f44070 */
[----:B------:R-:W-:-:S02]  /*0920*/  ISETP.GT.U32.AND P3, PT, R0, 0x3ffc, PT ;  /* 0x00003ffc0000780c */ /* 0x000fc40003f64070 */
[C---:B------:R-:W-:Y:S02]  /*0930*/  ISETP.GT.U32.AND P4, PT, R0.reuse, 0x3ffb, PT ;  /* 0x00003ffb0000780c */ /* 0x040fe40003f84070 */
[C---:B------:R-:W-:Y:S02]  /*0940*/  ISETP.GT.U32.AND P5, PT, R0.reuse, 0x3ffa, PT ;  /* 0x00003ffa0000780c */ /* 0x040fe40003fa4070 */
[----:B------:R-:W-:Y:S01]  /*0950*/  ISETP.GT.U32.AND P6, PT, R0, 0x3ff9, PT ;  /* 0x00003ff90000780c */ /* 0x000fe20003fc4070 */
[----:B-1----:R-:W-:-:S12]  /*0960*/  @P0 BRA `(.L_x_16) ;  /* 0x00000000002c0947 */ /* 0x002fd80003800000 */
[C---:B-1234-:R-:W-:Y:S02]  /*0970*/  LEA.HI R8, R0.reuse, UR36, RZ, 0x19 ;  /* 0x0000002400087c11 */ /* 0x05efe4000f8fc8ff */
[----:B------:R-:W-:Y:S02]  /*0980*/  LOP3.LUT R5, R0, 0x78, RZ, 0xc0, !PT ;  /* 0x0000007800057812 */ /* 0x000fe400078ec0ff */
[----:B------:R-:W-:-:S04]  /*0990*/  ISETP.GE.AND P0, PT, R8, UR6, PT ;  /* 0x0000000608007c0c */ /* 0x000fc8000bf06270 */
[----:B------:R-:W-:-:S13]  /*09a0*/  ISETP.GE.OR P0, PT, R5, UR7, P0 ;  /* 0x0000000705007c0c */ /* 0x000fda0008706670 */
[----:B------:R-:W1:Y:S01]  /*09b0*/  @!P0 LDS.U16 R9, [R4] ;  /* 0x0000000004098984 */ /* 0x000e620000000400 */
[----:B------:R-:W2:Y:S01]  /*09c0*/  @!P0 LDC.64 R6, c[0x0][0x388] ;  /* 0x0000e200ff068b82 */ /* 0x000ea20000000a00 */
[----:B------:R-:W-:Y:S01]  /*09d0*/  @!P0 R2UR UR8, R18 ;  /* 0x00000000120882ca */ /* 0x000fe200000e0000 */
[----:B------:R-:W-:Y:S01]  /*09e0*/  @!P0 IMAD R5, R8, UR7, R5 ;  /* 0x0000000708058c24 */ /* 0x000fe2000f8e0205 */
[----:B------:R-:W-:-:S03]  /*09f0*/  @!P0 R2UR UR9, R19 ;  /* 0x00000000130982ca */ /* 0x000fc600000e0000 */
[----:B--2---:R-:W-:-:S10]  /*0a00*/  @!P0 IMAD.WIDE R6, R5, 0x2, R6 ;  /* 0x0000000205068825 */ /* 0x004fd400078e0206 */
[----:B-1----:R5:W-:Y:S02]  /*0a10*/  @!P0 STG.E.U16 desc[UR8][R6.64], R9 ;  /* 0x0000000906008986 */ /* 0x002be4000c101508 */
.L_x_16:
[----:B-1----:R-:W-:Y:S05]  /*0a20*/  BSYNC.RECONVERGENT B0 ;  /* 0x0000000000007941 */ /* 0x002fea0003800200 */
.L_x_15:
[----:B------:R-:W-:Y:S01]  /*0a30*/  UISETP.NE.AND UP0, UPT, UR4, 0x40, UPT ;  /* 0x000000400400788c */ /* 0x000fe2000bf05270 */
[----:B------:R-:W-:Y:S01]  /*0a40*/  BSSY.RECONVERGENT B0, `(.L_x_17) ;  /* 0x000000f000007945 */ /* 0x000fe20003800200 */
[----:B------:R-:W-:-:S03]  /*0a50*/  ISETP.GT.U32.AND P0, PT, R0, 0x3ff8, PT ;  /* 0x00003ff80000780c */ /* 0x000fc60003f04070 */
[----:B------:R-:W-:Y:S10]  /*0a60*/  @P1 BRA `(.L_x_18) ;  /* 0x0000000000301947 */ /* 0x000ff40003800000 */
[----:B------:R-:W-:-:S05]  /*0a70*/  VIADD R5, R0, 0x1 ;  /* 0x0000000100057836 */ /* 0x000fca0000000000 */
[C---:B--234-:R-:W-:Y:S02]  /*0a80*/  LEA.HI R8, R5.reuse, UR36, RZ, 0x19 ;  /* 0x0000002405087c11 */ /* 0x05cfe4000f8fc8ff */
[----:B------:R-:W-:Y:S02]  /*0a90*/  LOP3.LUT R5, R5, 0x79, RZ, 0xc0, !PT ;  /* 0x0000007905057812 */ /* 0x000fe400078ec0ff */
[----:B------:R-:W-:-:S04]  /*0aa0*/  ISETP.GE.AND P1, PT, R8, UR6, PT ;  /* 0x0000000608007c0c */ /* 0x000fc8000bf26270 */
[----:B------:R-:W-:-:S13]  /*0ab0*/  ISETP.GE.OR P1, PT, R5, UR7, P1 ;  /* 0x0000000705007c0c */ /* 0x000fda0008f26670 */
[----:B-----5:R-:W1:Y:S01]  /*0ac0*/  @!P1 LDS.U16 R9, [R4+0x2] ;  /* 0x0000020004099984 */ /* 0x020e620000000400 */
[----:B------:R-:W2:Y:S01]  /*0ad0*/  @!P1 LDC.64 R6, c[0x0][0x388] ;  /* 0x0000e200ff069b82 */ /* 0x000ea20000000a00 */
[----:B------:R-:W-:Y:S01]  /*0ae0*/  @!P1 R2UR UR8, R18 ;  /* 0x00000000120892ca */ /* 0x000fe200000e0000 */
[----:B------:R-:W-:Y:S01]  /*0af0*/  @!P1 IMAD R5, R8, UR7, R5 ;  /* 0x0000000708059c24 */ /* 0x000fe2000f8e0205 */
[----:B------:R-:W-:-:S03]  /*0b00*/  @!P1 R2UR UR9, R19 ;  /* 0x00000000130992ca */ /* 0x000fc600000e0000 */
[----:B--2---:R-:W-:-:S10]  /*0b10*/  @!P1 IMAD.WIDE R6, R5, 0x2, R6 ;  /* 0x0000000205069825 */ /* 0x004fd400078e0206 */
[----:B-1----:R1:W-:Y:S02]  /*0b20*/  @!P1 STG.E.U16 desc[UR8][R6.64], R9 ;  /* 0x0000000906009986 */ /* 0x0023e4000c101508 */
.L_x_18:
[----:B------:R-:W-:Y:S05]  /*0b30*/  BSYNC.RECONVERGENT B0 ;  /* 0x0000000000007941 */ /* 0x000fea0003800200 */
.L_x_17:
[----:B------:R-:W-:Y:S04]  /*0b40*/  BSSY.RECONVERGENT B0, `(.L_x_19) ;  /* 0x000000e000007945 */ /* 0x000fe80003800200 */
[----:B------:R-:W-:Y:S05]  /*0b50*/  @P2 BRA `(.L_x_20) ;  /* 0x0000000000302947 */ /* 0x000fea0003800000 */
[----:B------:R-:W-:-:S05]  /*0b60*/  VIADD R5, R0, 0x2 ;  /* 0x0000000200057836 */ /* 0x000fca0000000000 */
[C---:B--234-:R-:W-:Y:S02]  /*0b70*/  LEA.HI R8, R5.reuse, UR36, RZ, 0x19 ;  /* 0x0000002405087c11 */ /* 0x05cfe4000f8fc8ff */
[----:B------:R-:W-:Y:S02]  /*0b80*/  LOP3.LUT R5, R5, 0x7a, RZ, 0xc0, !PT ;  /* 0x0000007a05057812 */ /* 0x000fe400078ec0ff */
[----:B------:R-:W-:-:S04]  /*0b90*/  ISETP.GE.AND P1, PT, R8, UR6, PT ;  /* 0x0000000608007c0c */ /* 0x000fc8000bf26270 */
[----:B------:R-:W-:-:S13]  /*0ba0*/  ISETP.GE.OR P1, PT, R5, UR7, P1 ;  /* 0x0000000705007c0c */ /* 0x000fda0008f26670 */
[----:B-1---5:R-:W1:Y:S01]  /*0bb0*/  @!P1 LDS.U16 R9, [R4+0x4] ;  /* 0x0000040004099984 */ /* 0x022e620000000400 */
[----:B------:R-:W2:Y:S01]  /*0bc0*/  @!P1 LDC.64 R6, c[0x0][0x388] ;  /* 0x0000e200ff069b82 */ /* 0x000ea20000000a00 */
[----:B------:R-:W-:Y:S01]  /*0bd0*/  @!P1 R2UR UR8, R18 ;  /* 0x00000000120892ca */ /* 0x000fe200000e0000 */
[----:B------:R-:W-:Y:S01]  /*0be0*/  @!P1 IMAD R5, R8, UR7, R5 ;  /* 0x0000000708059c24 */ /* 0x000fe2000f8e0205 */
[----:B------:R-:W-:-:S03]  /*0bf0*/  @!P1 R2UR UR9, R19 ;  /* 0x00000000130992ca */ /* 0x000fc600000e0000 */
[----:B--2---:R-:W-:-:S10]  /*0c00*/  @!P1 IMAD.WIDE R6, R5, 0x2, R6 ;  /* 0x0000000205069825 */ /* 0x004fd400078e0206 */
[----:B-1----:R1:W-:Y:S02]  /*0c10*/  @!P1 STG.E.U16 desc[UR8][R6.64], R9 ;  /* 0x0000000906009986 */ /* 0x0023e4000c101508 */
.L_x_20:
[----:B------:R-:W-:Y:S05]  /*0c20*/  BSYNC.RECONVERGENT B0 ;  /* 0x0000000000007941 */ /* 0x000fea0003800200 */
.L_x_19:
        /* <DEDUP_REMOVED lines=14> */
.L_x_22:
[----:B------:R-:W-:Y:S05]  /*0d10*/  BSYNC.RECONVERGENT B0 ;  /* 0x0000000000007941 */ /* 0x000fea0003800200 */
.L_x_21:
        /* <DEDUP_REMOVED lines=14> */
.L_x_24:
[----:B------:R-:W-:Y:S05]  /*0e00*/  BSYNC.RECONVERGENT B0 ;  /* 0x0000000000007941 */ /* 0x000fea0003800200 */
.L_x_23:
        /* <DEDUP_REMOVED lines=14> */
.L_x_26:
[----:B------:R-:W-:Y:S05]  /*0ef0*/  BSYNC.RECONVERGENT B0 ;  /* 0x0000000000007941 */ /* 0x000fea0003800200 */
.L_x_25:
        /* <DEDUP_REMOVED lines=14> */
.L_x_28:
[----:B------:R-:W-:Y:S05]  /*0fe0*/  BSYNC.RECONVERGENT B0 ;  /* 0x0000000000007941 */ /* 0x000fea0003800200 */
.L_x_27:
[----:B------:R-:W-:Y:S04]  /*0ff0*/  BSSY.RECONVERGENT B0, `(.L_x_29) ;  /* 0x000000e000007945 */ /* 0x000fe80003800200 */
[----:B------:R-:W-:Y:S05]  /*1000*/  @P0 BRA `(.L_x_30) ;  /* 0x0000000000300947 */ /* 0x000fea0003800000 */
[----:B------:R-:W-:-:S05]  /*1010*/  VIADD R0, R0, 0x7 ;  /* 0x0000000700007836 */ /* 0x000fca0000000000 */
[C---:B------:R-:W-:Y:S02]  /*1020*/  LEA.HI R5, R0.reuse, UR36, RZ, 0x19 ;  /* 0x0000002400057c11 */ /* 0x040fe4000f8fc8ff */
[----:B------:R-:W-:Y:S02]  /*1030*/  LOP3.LUT R0, R0, 0x7f, RZ, 0xc0, !PT ;  /* 0x0000007f00007812 */ /* 0x000fe400078ec0ff */
[----:B------:R-:W-:-:S04]  /*1040*/  ISETP.GE.AND P0, PT, R5, UR6, PT ;  /* 0x0000000605007c0c */ /* 0x000fc8000bf06270 */
[----:B------:R-:W-:-:S13]  /*1050*/  ISETP.GE.OR P0, PT, R0, UR7, P0 ;  /* 0x0000000700007c0c */ /* 0x000fda0008706670 */
[----:B-1---5:R-:W1:Y:S01]  /*1060*/  @!P0 LDS.U16 R9, [R4+0xe] ;  /* 0x00000e0004098984 */ /* 0x022e620000000400 */
[----:B--234-:R-:W2:Y:S01]  /*1070*/  @!P0 LDC.64 R6, c[0x0][0x388] ;  /* 0x0000e200ff068b82 */ /* 0x01cea20000000a00 */
[----:B------:R-:W-:Y:S01]  /*1080*/  @!P0 R2UR UR8, R18 ;  /* 0x00000000120882ca */ /* 0x000fe200000e0000 */
[----:B------:R-:W-:Y:S01]  /*1090*/  @!P0 IMAD R5, R5, UR7, R0 ;  /* 0x0000000705058c24 */ /* 0x000fe2000f8e0200 */
[----:B------:R-:W-:-:S03]  /*10a0*/  @!P0 R2UR UR9, R19 ;  /* 0x00000000130982ca */ /* 0x000fc600000e0000 */
[----:B--2---:R-:W-:-:S10]  /*10b0*/  @!P0 IMAD.WIDE R6, R5, 0x2, R6 ;  /* 0x0000000205068825 */ /* 0x004fd400078e0206 */
[----:B-1----:R1:W-:Y:S02]  /*10c0*/  @!P0 STG.E.U16 desc[UR8][R6.64], R9 ;  /* 0x0000000906008986 */ /* 0x0023e4000c101508 */
.L_x_30:
[----:B------:R-:W-:Y:S05]  /*10d0*/  BSYNC.RECONVERGENT B0 ;  /* 0x0000000000007941 */ /* 0x000fea0003800200 */
.L_x_29:
[----:B------:R-:W-:Y:S05]  /*10e0*/  BRA.U UP0, `(.L_x_31) ;  /* 0xfffffff500f07547 */ /* 0x000fea000b83ffff */
[----:B------:R-:W-:Y:S05]  /*10f0*/  EXIT ;  /* 0x000000000000794d */ /* 0x000fea0003800000 */
.L_x_32:
        /* <DEDUP_REMOVED lines=16> */
.L_x_35:


//--------------------- .nv.global.init           --------------------------
	.section	.nv.global.init,"aw",@progbits
.nv.global.init:
	.type		$str,@object
	.size		$str,(.L_0 - $str)
$str:
        /*0000*/ 	.byte	0x54, 0x68, 0x72, 0x65, 0x61, 0x64, 0x20, 0x25, 0x64, 0x20, 0x63, 0x6f, 0x70, 0x79, 0x69, 0x6e
        /*0010*/ 	.byte	0x67, 0x20, 0x25, 0x64, 0x20, 0x63, 0x68, 0x75, 0x6e, 0x6b, 0x73, 0x20, 0x6f, 0x66, 0x20, 0x31
        /*0020*/ 	.byte	0x36, 0x42, 0x20, 0x65, 0x61, 0x63, 0x68, 0x0a, 0x00
.L_0:


//--------------------- .nv.shared._Z20tma_multicast_kernelPK6__halfPS_ii --------------------------
	.section	.nv.shared._Z20tma_multicast_kernelPK6__halfPS_ii,"aw",@nobits
	.sectionflags	@""
	.align	2
.nv.shared._Z20tma_multicast_kernelPK6__halfPS_ii:
	.zero		33792


//--------------------- .nv.shared.reserved.0     --------------------------
	.section	.nv.shared.reserved.0,"aw",@nobits
	.weak		__nv_reservedSMEM_offset_0_alias
	.size		__nv_reservedSMEM_offset_0_alias, 0, 64
	.other		__nv_reservedSMEM_offset_0_alias,@"STO_CUDA_RESERVED_SHARED STV_DEFAULT"
__nv_reservedSMEM_offset_0_alias:
	.zero		0
	.zero		64


//--------------------- .nv.shared._Z10tma_kernelPK6__halfPS_ii --------------------------
	.section	.nv.shared._Z10tma_kernelPK6__halfPS_ii,"aw",@nobits
	.sectionflags	@""
	.align	2
.nv.shared._Z10tma_kernelPK6__halfPS_ii:
	.zero		33792


//--------------------- .nv.shared._Z14cpasync_kernelPK6__halfPS_ii --------------------------
	.section	.nv.shared._Z14cpasync_kernelPK6__halfPS_ii,"aw",@nobits
	.sectionflags	@""
	.align	2
.nv.shared._Z14cpasync_kernelPK6__halfPS_ii:
	.zero		33792


//--------------------- .nv.constant0._Z20tma_multicast_kernelPK6__halfPS_ii --------------------------
	.section	.nv.constant0._Z20tma_multicast_kernelPK6__halfPS_ii,"a",@progbits
	.sectionflags	@""
	.align	4
.nv.constant0._Z20tma_multicast_kernelPK6__halfPS_ii:
	.zero		920


//--------------------- .nv.constant0._Z10tma_kernelPK6__halfPS_ii --------------------------
	.section	.nv.constant0._Z10tma_kernelPK6__halfPS_ii,"a",@progbits
	.sectionflags	@""
	.align	4
.nv.constant0._Z10tma_kernelPK6__halfPS_ii:
	.zero		920


//--------------------- .nv.constant0._Z14cpasync_kernelPK6__halfPS_ii --------------------------
	.section	.nv.constant0._Z14cpasync_kernelPK6__halfPS_ii,"a",@progbits
	.sectionflags	@""
	.align	4
.nv.constant0._Z14cpasync_kernelPK6__halfPS_ii:
	.zero		920


//--------------------- SYMBOLS --------------------------

	.type		.nv.reservedSmem.offset0,@object
	.size		.nv.reservedSmem.offset0,0x4
	.type		.nv.reservedSmem.cap,@object
	.size		.nv.reservedSmem.cap,0x4
	.type		vprintf,@function
